//
// Generated by NVIDIA NVVM Compiler
//
// Compiler Build ID: CL-36424714
// Cuda compilation tools, release 13.0, V13.0.88
// Based on NVVM 20.0.0
//

.version 9.0
.target sm_100
.address_size 64

	// .globl	_Z20optimized_sma_kernelPKdPdii
// _ZZ20optimized_sma_kernelPKdPdiiE6s_sums has been demoted
.global .align 1 .b8 _ZN34_INTERNAL_a578a356_4_k_cu_f7acedda4cuda3std3__45__cpo5beginE[1];
.global .align 1 .b8 _ZN34_INTERNAL_a578a356_4_k_cu_f7acedda4cuda3std3__45__cpo3endE[1];
.global .align 1 .b8 _ZN34_INTERNAL_a578a356_4_k_cu_f7acedda4cuda3std3__45__cpo6cbeginE[1];
.global .align 1 .b8 _ZN34_INTERNAL_a578a356_4_k_cu_f7acedda4cuda3std3__45__cpo4cendE[1];
.global .align 1 .b8 _ZN34_INTERNAL_a578a356_4_k_cu_f7acedda4cuda3std3__45__cpo6rbeginE[1];
.global .align 1 .b8 _ZN34_INTERNAL_a578a356_4_k_cu_f7acedda4cuda3std3__45__cpo4rendE[1];
.global .align 1 .b8 _ZN34_INTERNAL_a578a356_4_k_cu_f7acedda4cuda3std3__45__cpo7crbeginE[1];
.global .align 1 .b8 _ZN34_INTERNAL_a578a356_4_k_cu_f7acedda4cuda3std3__45__cpo5crendE[1];
.global .align 1 .b8 _ZN34_INTERNAL_a578a356_4_k_cu_f7acedda4cuda3std3__436_GLOBAL__N__a578a356_4_k_cu_f7acedda6ignoreE[1];
.global .align 1 .b8 _ZN34_INTERNAL_a578a356_4_k_cu_f7acedda4cuda3std3__419piecewise_constructE[1];
.global .align 1 .b8 _ZN34_INTERNAL_a578a356_4_k_cu_f7acedda4cuda3std3__48in_placeE[1];
.global .align 1 .b8 _ZN34_INTERNAL_a578a356_4_k_cu_f7acedda4cuda3std3__420unreachable_sentinelE[1];
.global .align 1 .b8 _ZN34_INTERNAL_a578a356_4_k_cu_f7acedda4cuda3std3__47nulloptE[1];
.global .align 1 .b8 _ZN34_INTERNAL_a578a356_4_k_cu_f7acedda4cuda3std3__48unexpectE[1];
.global .align 1 .b8 _ZN34_INTERNAL_a578a356_4_k_cu_f7acedda4cuda3std6ranges3__45__cpo4swapE[1];
.global .align 1 .b8 _ZN34_INTERNAL_a578a356_4_k_cu_f7acedda4cuda3std6ranges3__45__cpo9iter_moveE[1];
.global .align 1 .b8 _ZN34_INTERNAL_a578a356_4_k_cu_f7acedda4cuda3std6ranges3__45__cpo5beginE[1];
.global .align 1 .b8 _ZN34_INTERNAL_a578a356_4_k_cu_f7acedda4cuda3std6ranges3__45__cpo3endE[1];
.global .align 1 .b8 _ZN34_INTERNAL_a578a356_4_k_cu_f7acedda4cuda3std6ranges3__45__cpo6cbeginE[1];
.global .align 1 .b8 _ZN34_INTERNAL_a578a356_4_k_cu_f7acedda4cuda3std6ranges3__45__cpo4cendE[1];
.global .align 1 .b8 _ZN34_INTERNAL_a578a356_4_k_cu_f7acedda4cuda3std6ranges3__45__cpo7advanceE[1];
.global .align 1 .b8 _ZN34_INTERNAL_a578a356_4_k_cu_f7acedda4cuda3std6ranges3__45__cpo9iter_swapE[1];
.global .align 1 .b8 _ZN34_INTERNAL_a578a356_4_k_cu_f7acedda4cuda3std6ranges3__45__cpo4nextE[1];
.global .align 1 .b8 _ZN34_INTERNAL_a578a356_4_k_cu_f7acedda4cuda3std6ranges3__45__cpo4prevE[1];
.global .align 1 .b8 _ZN34_INTERNAL_a578a356_4_k_cu_f7acedda4cuda3std6ranges3__45__cpo4dataE[1];
.global .align 1 .b8 _ZN34_INTERNAL_a578a356_4_k_cu_f7acedda4cuda3std6ranges3__45__cpo5cdataE[1];
.global .align 1 .b8 _ZN34_INTERNAL_a578a356_4_k_cu_f7acedda4cuda3std6ranges3__45__cpo4sizeE[1];
.global .align 1 .b8 _ZN34_INTERNAL_a578a356_4_k_cu_f7acedda4cuda3std6ranges3__45__cpo5ssizeE[1];
.global .align 1 .b8 _ZN34_INTERNAL_a578a356_4_k_cu_f7acedda4cuda3std6ranges3__45__cpo8distanceE[1];
.global .align 1 .b8 _ZN34_INTERNAL_a578a356_4_k_cu_f7acedda6thrust24THRUST_300001_SM_1000_NS8cuda_cub3parE[1];
.global .align 1 .b8 _ZN34_INTERNAL_a578a356_4_k_cu_f7acedda6thrust24THRUST_300001_SM_1000_NS8cuda_cub10par_nosyncE[1];
.global .align 1 .b8 _ZN34_INTERNAL_a578a356_4_k_cu_f7acedda6thrust24THRUST_300001_SM_1000_NS6system6detail10sequential3seqE[1];
.global .align 1 .b8 _ZN34_INTERNAL_a578a356_4_k_cu_f7acedda6thrust24THRUST_300001_SM_1000_NS6system3cpp3parE[1];
.global .align 1 .b8 _ZN34_INTERNAL_a578a356_4_k_cu_f7acedda6thrust24THRUST_300001_SM_1000_NS12placeholders2_1E[1];
.global .align 1 .b8 _ZN34_INTERNAL_a578a356_4_k_cu_f7acedda6thrust24THRUST_300001_SM_1000_NS12placeholders2_2E[1];
.global .align 1 .b8 _ZN34_INTERNAL_a578a356_4_k_cu_f7acedda6thrust24THRUST_300001_SM_1000_NS12placeholders2_3E[1];
.global .align 1 .b8 _ZN34_INTERNAL_a578a356_4_k_cu_f7acedda6thrust24THRUST_300001_SM_1000_NS12placeholders2_4E[1];
.global .align 1 .b8 _ZN34_INTERNAL_a578a356_4_k_cu_f7acedda6thrust24THRUST_300001_SM_1000_NS12placeholders2_5E[1];
.global .align 1 .b8 _ZN34_INTERNAL_a578a356_4_k_cu_f7acedda6thrust24THRUST_300001_SM_1000_NS12placeholders2_6E[1];
.global .align 1 .b8 _ZN34_INTERNAL_a578a356_4_k_cu_f7acedda6thrust24THRUST_300001_SM_1000_NS12placeholders2_7E[1];
.global .align 1 .b8 _ZN34_INTERNAL_a578a356_4_k_cu_f7acedda6thrust24THRUST_300001_SM_1000_NS12placeholders2_8E[1];
.global .align 1 .b8 _ZN34_INTERNAL_a578a356_4_k_cu_f7acedda6thrust24THRUST_300001_SM_1000_NS12placeholders2_9E[1];
.global .align 1 .b8 _ZN34_INTERNAL_a578a356_4_k_cu_f7acedda6thrust24THRUST_300001_SM_1000_NS12placeholders3_10E[1];
.global .align 1 .b8 _ZN34_INTERNAL_a578a356_4_k_cu_f7acedda6thrust24THRUST_300001_SM_1000_NS3seqE[1];
.global .align 1 .b8 _ZN34_INTERNAL_a578a356_4_k_cu_f7acedda6thrust24THRUST_300001_SM_1000_NS6deviceE[1];
.extern .shared .align 16 .b8 s_data[];

.visible .entry _Z20optimized_sma_kernelPKdPdii(
	.param .u64 .ptr .align 1 _Z20optimized_sma_kernelPKdPdii_param_0,
	.param .u64 .ptr .align 1 _Z20optimized_sma_kernelPKdPdii_param_1,
	.param .u32 _Z20optimized_sma_kernelPKdPdii_param_2,
	.param .u32 _Z20optimized_sma_kernelPKdPdii_param_3
)
{
	.reg .pred 	%p<9>;
	.reg .b32 	%r<31>;
	.reg .b64 	%rd<9>;
	.reg .b64 	%fd<17>;
	// demoted variable
	.shared .align 8 .b8 _ZZ20optimized_sma_kernelPKdPdiiE6s_sums[2048];
	ld.param.u64 	%rd2, [_Z20optimized_sma_kernelPKdPdii_param_0];
	ld.param.u64 	%rd3, [_Z20optimized_sma_kernelPKdPdii_param_1];
	ld.param.u32 	%r15, [_Z20optimized_sma_kernelPKdPdii_param_2];
	ld.param.u32 	%r16, [_Z20optimized_sma_kernelPKdPdii_param_3];
	mov.u32 	%r17, %ctaid.x;
	mov.u32 	%r1, %ntid.x;
	mul.lo.s32 	%r2, %r17, %r1;
	mov.u32 	%r3, %tid.x;
	add.s32 	%r4, %r2, %r3;
	setp.ge.s32 	%p1, %r4, %r15;
	@%p1 bra 	$L__BB0_13;
	sub.s32 	%r18, %r4, %r16;
	max.s32 	%r5, %r18, -1;
	add.s32 	%r6, %r15, -1;
	min.s32 	%r7, %r6, %r4;
	setp.ge.s32 	%p2, %r5, %r7;
	mov.f64 	%fd15, 0d0000000000000000;
	@%p2 bra 	$L__BB0_6;
	add.s32 	%r29, %r5, 1;
	cvta.to.global.u64 	%rd1, %rd2;
	mov.f64 	%fd15, 0d0000000000000000;
$L__BB0_3:
	add.s32 	%r10, %r29, %r3;
	setp.gt.s32 	%p3, %r10, %r7;
	@%p3 bra 	$L__BB0_5;
	mul.wide.s32 	%rd4, %r10, 8;
	add.s64 	%rd5, %rd1, %rd4;
	ld.global.f64 	%fd7, [%rd5];
	add.f64 	%fd15, %fd15, %fd7;
$L__BB0_5:
	add.s32 	%r29, %r29, %r1;
	setp.le.s32 	%p4, %r29, %r7;
	@%p4 bra 	$L__BB0_3;
$L__BB0_6:
	shl.b32 	%r19, %r3, 3;
	mov.u32 	%r20, _ZZ20optimized_sma_kernelPKdPdiiE6s_sums;
	add.s32 	%r12, %r20, %r19;
	st.shared.f64 	[%r12], %fd15;
	bar.sync 	0;
	setp.lt.u32 	%p5, %r1, 2;
	@%p5 bra 	$L__BB0_11;
	mov.u32 	%r30, %r1;
$L__BB0_8:
	shr.u32 	%r14, %r30, 1;
	setp.ge.u32 	%p6, %r3, %r14;
	@%p6 bra 	$L__BB0_10;
	shl.b32 	%r21, %r14, 3;
	add.s32 	%r22, %r12, %r21;
	ld.shared.f64 	%fd8, [%r22];
	ld.shared.f64 	%fd9, [%r12];
	add.f64 	%fd10, %fd8, %fd9;
	st.shared.f64 	[%r12], %fd10;
$L__BB0_10:
	bar.sync 	0;
	setp.gt.u32 	%p7, %r30, 3;
	mov.u32 	%r30, %r14;
	@%p7 bra 	$L__BB0_8;
$L__BB0_11:
	setp.ne.s32 	%p8, %r3, 0;
	@%p8 bra 	$L__BB0_13;
	add.s32 	%r23, %r1, %r2;
	add.s32 	%r24, %r23, -1;
	min.u32 	%r25, %r6, %r24;
	sub.s32 	%r26, %r25, %r2;
	add.s32 	%r27, %r26, 1;
	min.s32 	%r28, %r16, %r27;
	ld.shared.f64 	%fd11, [_ZZ20optimized_sma_kernelPKdPdiiE6s_sums];
	cvt.rn.f64.s32 	%fd12, %r28;
	div.rn.f64 	%fd13, %fd11, %fd12;
	cvta.to.global.u64 	%rd6, %rd3;
	mul.wide.s32 	%rd7, %r4, 8;
	add.s64 	%rd8, %rd6, %rd7;
	st.global.f64 	[%rd8], %fd13;
$L__BB0_13:
	ret;

}
	// .globl	_Z20optimized_rsi_kernelPKdPdii
.visible .entry _Z20optimized_rsi_kernelPKdPdii(
	.param .u64 .ptr .align 1 _Z20optimized_rsi_kernelPKdPdii_param_0,
	.param .u64 .ptr .align 1 _Z20optimized_rsi_kernelPKdPdii_param_1,
	.param .u32 _Z20optimized_rsi_kernelPKdPdii_param_2,
	.param .u32 _Z20optimized_rsi_kernelPKdPdii_param_3
)
{
	.reg .pred 	%p<49>;
	.reg .b32 	%r<61>;
	.reg .b64 	%rd<18>;
	.reg .b64 	%fd<143>;

	ld.param.u64 	%rd3, [_Z20optimized_rsi_kernelPKdPdii_param_0];
	ld.param.u64 	%rd4, [_Z20optimized_rsi_kernelPKdPdii_param_1];
	ld.param.u32 	%r26, [_Z20optimized_rsi_kernelPKdPdii_param_2];
	ld.param.u32 	%r27, [_Z20optimized_rsi_kernelPKdPdii_param_3];
	cvta.to.global.u64 	%rd1, %rd4;
	mov.u32 	%r28, %ctaid.x;
	mov.u32 	%r1, %ntid.x;
	mov.u32 	%r2, %tid.x;
	mad.lo.s32 	%r3, %r28, %r1, %r2;
	setp.ge.s32 	%p1, %r3, %r26;
	@%p1 bra 	$L__BB1_26;
	setp.ge.s32 	%p2, %r3, %r27;
	@%p2 bra 	$L__BB1_3;
	mul.wide.s32 	%rd15, %r3, 8;
	add.s64 	%rd16, %rd1, %rd15;
	mov.b64 	%rd17, 4632233691727265792;
	st.global.u64 	[%rd16], %rd17;
	bra.uni 	$L__BB1_26;
$L__BB1_3:
	setp.lt.s32 	%p3, %r27, 0;
	@%p3 bra 	$L__BB1_8;
	add.s32 	%r30, %r3, %r2;
	sub.s32 	%r4, %r30, %r27;
	mad.lo.s32 	%r5, %r2, %r27, %r2;
	cvta.to.global.u64 	%rd2, %rd3;
	mov.b32 	%r54, 0;
$L__BB1_5:
	add.s32 	%r7, %r4, %r54;
	setp.gt.s32 	%p4, %r7, %r3;
	setp.ge.s32 	%p5, %r7, %r26;
	or.pred  	%p6, %p4, %p5;
	@%p6 bra 	$L__BB1_7;
	mul.wide.s32 	%rd5, %r7, 8;
	add.s64 	%rd6, %rd2, %rd5;
	ld.global.f64 	%fd27, [%rd6];
	add.s32 	%r31, %r54, %r5;
	shl.b32 	%r32, %r31, 3;
	mov.u32 	%r33, s_data;
	add.s32 	%r34, %r33, %r32;
	st.shared.f64 	[%r34], %fd27;
$L__BB1_7:
	add.s32 	%r54, %r54, %r1;
	setp.le.s32 	%p7, %r54, %r27;
	@%p7 bra 	$L__BB1_5;
$L__BB1_8:
	bar.sync 	0;
	setp.lt.s32 	%p8, %r27, 1;
	mov.f64 	%fd141, 0d0000000000000000;
	mov.f64 	%fd142, %fd141;
	@%p8 bra 	$L__BB1_21;
	mad.lo.s32 	%r9, %r2, %r27, %r2;
	and.b32  	%r10, %r27, 7;
	setp.lt.u32 	%p9, %r27, 8;
	mov.f64 	%fd142, 0d0000000000000000;
	mov.b32 	%r59, 1;
	mov.f64 	%fd141, %fd142;
	@%p9 bra 	$L__BB1_13;
	and.b32  	%r37, %r27, 2147483640;
	neg.s32 	%r57, %r37;
	shl.b32 	%r38, %r9, 3;
	mov.u32 	%r39, s_data;
	add.s32 	%r40, %r38, %r39;
	add.s32 	%r55, %r40, 32;
	mov.f64 	%fd142, 0d0000000000000000;
	mov.b32 	%r56, 0;
$L__BB1_11:
	.pragma "nounroll";
	ld.shared.f64 	%fd32, [%r55+-24];
	ld.shared.f64 	%fd33, [%r55+-32];
	sub.f64 	%fd34, %fd32, %fd33;
	setp.leu.f64 	%p10, %fd34, 0d0000000000000000;
	add.f64 	%fd35, %fd141, %fd34;
	sub.f64 	%fd36, %fd142, %fd34;
	selp.f64 	%fd37, %fd141, %fd35, %p10;
	setp.lt.f64 	%p11, %fd34, 0d0000000000000000;
	selp.f64 	%fd38, %fd36, %fd142, %p11;
	ld.shared.f64 	%fd39, [%r55+-16];
	sub.f64 	%fd40, %fd39, %fd32;
	setp.leu.f64 	%p12, %fd40, 0d0000000000000000;
	add.f64 	%fd41, %fd37, %fd40;
	sub.f64 	%fd42, %fd38, %fd40;
	selp.f64 	%fd43, %fd37, %fd41, %p12;
	setp.lt.f64 	%p13, %fd40, 0d0000000000000000;
	selp.f64 	%fd44, %fd42, %fd38, %p13;
	ld.shared.f64 	%fd45, [%r55+-8];
	sub.f64 	%fd46, %fd45, %fd39;
	setp.leu.f64 	%p14, %fd46, 0d0000000000000000;
	add.f64 	%fd47, %fd43, %fd46;
	sub.f64 	%fd48, %fd44, %fd46;
	selp.f64 	%fd49, %fd43, %fd47, %p14;
	setp.lt.f64 	%p15, %fd46, 0d0000000000000000;
	selp.f64 	%fd50, %fd48, %fd44, %p15;
	ld.shared.f64 	%fd51, [%r55];
	sub.f64 	%fd52, %fd51, %fd45;
	setp.leu.f64 	%p16, %fd52, 0d0000000000000000;
	add.f64 	%fd53, %fd49, %fd52;
	sub.f64 	%fd54, %fd50, %fd52;
	selp.f64 	%fd55, %fd49, %fd53, %p16;
	setp.lt.f64 	%p17, %fd52, 0d0000000000000000;
	selp.f64 	%fd56, %fd54, %fd50, %p17;
	ld.shared.f64 	%fd57, [%r55+8];
	sub.f64 	%fd58, %fd57, %fd51;
	setp.leu.f64 	%p18, %fd58, 0d0000000000000000;
	add.f64 	%fd59, %fd55, %fd58;
	sub.f64 	%fd60, %fd56, %fd58;
	selp.f64 	%fd61, %fd55, %fd59, %p18;
	setp.lt.f64 	%p19, %fd58, 0d0000000000000000;
	selp.f64 	%fd62, %fd60, %fd56, %p19;
	ld.shared.f64 	%fd63, [%r55+16];
	sub.f64 	%fd64, %fd63, %fd57;
	setp.leu.f64 	%p20, %fd64, 0d0000000000000000;
	add.f64 	%fd65, %fd61, %fd64;
	sub.f64 	%fd66, %fd62, %fd64;
	selp.f64 	%fd67, %fd61, %fd65, %p20;
	setp.lt.f64 	%p21, %fd64, 0d0000000000000000;
	selp.f64 	%fd68, %fd66, %fd62, %p21;
	ld.shared.f64 	%fd69, [%r55+24];
	sub.f64 	%fd70, %fd69, %fd63;
	setp.leu.f64 	%p22, %fd70, 0d0000000000000000;
	add.f64 	%fd71, %fd67, %fd70;
	sub.f64 	%fd72, %fd68, %fd70;
	selp.f64 	%fd73, %fd67, %fd71, %p22;
	setp.lt.f64 	%p23, %fd70, 0d0000000000000000;
	selp.f64 	%fd74, %fd72, %fd68, %p23;
	ld.shared.f64 	%fd75, [%r55+32];
	sub.f64 	%fd76, %fd75, %fd69;
	setp.leu.f64 	%p24, %fd76, 0d0000000000000000;
	add.f64 	%fd77, %fd73, %fd76;
	sub.f64 	%fd78, %fd74, %fd76;
	selp.f64 	%fd141, %fd73, %fd77, %p24;
	setp.lt.f64 	%p25, %fd76, 0d0000000000000000;
	selp.f64 	%fd142, %fd78, %fd74, %p25;
	add.s32 	%r57, %r57, 8;
	add.s32 	%r56, %r56, 8;
	add.s32 	%r55, %r55, 64;
	setp.ne.s32 	%p26, %r57, 0;
	@%p26 bra 	$L__BB1_11;
	add.s32 	%r59, %r56, 1;
$L__BB1_13:
	setp.eq.s32 	%p27, %r10, 0;
	@%p27 bra 	$L__BB1_21;
	and.b32  	%r21, %r27, 3;
	setp.lt.u32 	%p28, %r10, 4;
	@%p28 bra 	$L__BB1_16;
	add.s32 	%r41, %r59, %r9;
	shl.b32 	%r42, %r41, 3;
	mov.u32 	%r43, s_data;
	add.s32 	%r44, %r43, %r42;
	ld.shared.f64 	%fd80, [%r44];
	ld.shared.f64 	%fd81, [%r44+-8];
	sub.f64 	%fd82, %fd80, %fd81;
	setp.leu.f64 	%p29, %fd82, 0d0000000000000000;
	add.f64 	%fd83, %fd141, %fd82;
	sub.f64 	%fd84, %fd142, %fd82;
	selp.f64 	%fd85, %fd141, %fd83, %p29;
	setp.lt.f64 	%p30, %fd82, 0d0000000000000000;
	selp.f64 	%fd86, %fd84, %fd142, %p30;
	ld.shared.f64 	%fd87, [%r44+8];
	sub.f64 	%fd88, %fd87, %fd80;
	setp.leu.f64 	%p31, %fd88, 0d0000000000000000;
	add.f64 	%fd89, %fd85, %fd88;
	sub.f64 	%fd90, %fd86, %fd88;
	selp.f64 	%fd91, %fd85, %fd89, %p31;
	setp.lt.f64 	%p32, %fd88, 0d0000000000000000;
	selp.f64 	%fd92, %fd90, %fd86, %p32;
	ld.shared.f64 	%fd93, [%r44+16];
	sub.f64 	%fd94, %fd93, %fd87;
	setp.leu.f64 	%p33, %fd94, 0d0000000000000000;
	add.f64 	%fd95, %fd91, %fd94;
	sub.f64 	%fd96, %fd92, %fd94;
	selp.f64 	%fd97, %fd91, %fd95, %p33;
	setp.lt.f64 	%p34, %fd94, 0d0000000000000000;
	selp.f64 	%fd98, %fd96, %fd92, %p34;
	ld.shared.f64 	%fd99, [%r44+24];
	sub.f64 	%fd100, %fd99, %fd93;
	setp.leu.f64 	%p35, %fd100, 0d0000000000000000;
	add.f64 	%fd101, %fd97, %fd100;
	sub.f64 	%fd102, %fd98, %fd100;
	selp.f64 	%fd141, %fd97, %fd101, %p35;
	setp.lt.f64 	%p36, %fd100, 0d0000000000000000;
	selp.f64 	%fd142, %fd102, %fd98, %p36;
	add.s32 	%r59, %r59, 4;
$L__BB1_16:
	setp.eq.s32 	%p37, %r21, 0;
	@%p37 bra 	$L__BB1_21;
	setp.eq.s32 	%p38, %r21, 1;
	@%p38 bra 	$L__BB1_19;
	add.s32 	%r45, %r59, %r9;
	shl.b32 	%r46, %r45, 3;
	mov.u32 	%r47, s_data;
	add.s32 	%r48, %r47, %r46;
	ld.shared.f64 	%fd104, [%r48];
	ld.shared.f64 	%fd105, [%r48+-8];
	sub.f64 	%fd106, %fd104, %fd105;
	setp.leu.f64 	%p39, %fd106, 0d0000000000000000;
	add.f64 	%fd107, %fd141, %fd106;
	sub.f64 	%fd108, %fd142, %fd106;
	selp.f64 	%fd109, %fd141, %fd107, %p39;
	setp.lt.f64 	%p40, %fd106, 0d0000000000000000;
	selp.f64 	%fd110, %fd108, %fd142, %p40;
	ld.shared.f64 	%fd111, [%r48+8];
	sub.f64 	%fd112, %fd111, %fd104;
	setp.leu.f64 	%p41, %fd112, 0d0000000000000000;
	add.f64 	%fd113, %fd109, %fd112;
	sub.f64 	%fd114, %fd110, %fd112;
	selp.f64 	%fd141, %fd109, %fd113, %p41;
	setp.lt.f64 	%p42, %fd112, 0d0000000000000000;
	selp.f64 	%fd142, %fd114, %fd110, %p42;
	add.s32 	%r59, %r59, 2;
$L__BB1_19:
	and.b32  	%r49, %r27, 1;
	setp.eq.b32 	%p43, %r49, 1;
	not.pred 	%p44, %p43;
	@%p44 bra 	$L__BB1_21;
	add.s32 	%r50, %r59, %r9;
	shl.b32 	%r51, %r50, 3;
	mov.u32 	%r52, s_data;
	add.s32 	%r53, %r52, %r51;
	ld.shared.f64 	%fd115, [%r53];
	ld.shared.f64 	%fd116, [%r53+-8];
	sub.f64 	%fd117, %fd115, %fd116;
	setp.leu.f64 	%p45, %fd117, 0d0000000000000000;
	add.f64 	%fd118, %fd141, %fd117;
	sub.f64 	%fd119, %fd142, %fd117;
	selp.f64 	%fd141, %fd141, %fd118, %p45;
	setp.lt.f64 	%p46, %fd117, 0d0000000000000000;
	selp.f64 	%fd142, %fd119, %fd142, %p46;
$L__BB1_21:
	add.f64 	%fd120, %fd141, %fd142;
	setp.geu.f64 	%p47, %fd120, 0d3DDB7CDFD9D7BDBB;
	@%p47 bra 	$L__BB1_23;
	mul.wide.s32 	%rd12, %r3, 8;
	add.s64 	%rd13, %rd1, %rd12;
	mov.b64 	%rd14, 4632233691727265792;
	st.global.u64 	[%rd13], %rd14;
	bra.uni 	$L__BB1_26;
$L__BB1_23:
	cvt.rn.f64.s32 	%fd121, %r27;
	div.rn.f64 	%fd25, %fd141, %fd121;
	div.rn.f64 	%fd26, %fd142, %fd121;
	setp.geu.f64 	%p48, %fd26, 0d3DDB7CDFD9D7BDBB;
	@%p48 bra 	$L__BB1_25;
	mul.wide.s32 	%rd9, %r3, 8;
	add.s64 	%rd10, %rd1, %rd9;
	mov.b64 	%rd11, 4636737291354636288;
	st.global.u64 	[%rd10], %rd11;
	bra.uni 	$L__BB1_26;
$L__BB1_25:
	div.rn.f64 	%fd122, %fd25, %fd26;
	add.f64 	%fd123, %fd122, 0d3FF0000000000000;
	mov.f64 	%fd124, 0d4059000000000000;
	div.rn.f64 	%fd125, %fd124, %fd123;
	sub.f64 	%fd126, %fd124, %fd125;
	mul.wide.s32 	%rd7, %r3, 8;
	add.s64 	%rd8, %rd1, %rd7;
	st.global.f64 	[%rd8], %fd126;
$L__BB1_26:
	ret;

}
	// .globl	_Z23fused_indicators_kernelPKdPdS1_PiS1_S1_iiidd
.visible .entry _Z23fused_indicators_kernelPKdPdS1_PiS1_S1_iiidd(
	.param .u64 .ptr .align 1 _Z23fused_indicators_kernelPKdPdS1_PiS1_S1_iiidd_param_0,
	.param .u64 .ptr .align 1 _Z23fused_indicators_kernelPKdPdS1_PiS1_S1_iiidd_param_1,
	.param .u64 .ptr .align 1 _Z23fused_indicators_kernelPKdPdS1_PiS1_S1_iiidd_param_2,
	.param .u64 .ptr .align 1 _Z23fused_indicators_kernelPKdPdS1_PiS1_S1_iiidd_param_3,
	.param .u64 .ptr .align 1 _Z23fused_indicators_kernelPKdPdS1_PiS1_S1_iiidd_param_4,
	.param .u64 .ptr .align 1 _Z23fused_indicators_kernelPKdPdS1_PiS1_S1_iiidd_param_5,
	.param .u32 _Z23fused_indicators_kernelPKdPdS1_PiS1_S1_iiidd_param_6,
	.param .u32 _Z23fused_indicators_kernelPKdPdS1_PiS1_S1_iiidd_param_7,
	.param .u32 _Z23fused_indicators_kernelPKdPdS1_PiS1_S1_iiidd_param_8,
	.param .f64 _Z23fused_indicators_kernelPKdPdS1_PiS1_S1_iiidd_param_9,
	.param .f64 _Z23fused_indicators_kernelPKdPdS1_PiS1_S1_iiidd_param_10
)
{
	.reg .pred 	%p<52>;
	.reg .b32 	%r<76>;
	.reg .b64 	%rd<58>;
	.reg .b64 	%fd<249>;

	ld.param.u64 	%rd10, [_Z23fused_indicators_kernelPKdPdS1_PiS1_S1_iiidd_param_0];
	ld.param.u64 	%rd8, [_Z23fused_indicators_kernelPKdPdS1_PiS1_S1_iiidd_param_1];
	ld.param.u64 	%rd9, [_Z23fused_indicators_kernelPKdPdS1_PiS1_S1_iiidd_param_2];
	ld.param.u64 	%rd11, [_Z23fused_indicators_kernelPKdPdS1_PiS1_S1_iiidd_param_3];
	ld.param.u64 	%rd12, [_Z23fused_indicators_kernelPKdPdS1_PiS1_S1_iiidd_param_4];
	ld.param.u64 	%rd13, [_Z23fused_indicators_kernelPKdPdS1_PiS1_S1_iiidd_param_5];
	ld.param.u32 	%r40, [_Z23fused_indicators_kernelPKdPdS1_PiS1_S1_iiidd_param_6];
	ld.param.u32 	%r38, [_Z23fused_indicators_kernelPKdPdS1_PiS1_S1_iiidd_param_7];
	ld.param.u32 	%r39, [_Z23fused_indicators_kernelPKdPdS1_PiS1_S1_iiidd_param_8];
	cvta.to.global.u64 	%rd1, %rd13;
	cvta.to.global.u64 	%rd2, %rd12;
	cvta.to.global.u64 	%rd3, %rd11;
	cvta.to.global.u64 	%rd4, %rd10;
	mov.u32 	%r41, %ctaid.x;
	mov.u32 	%r42, %ntid.x;
	mul.lo.s32 	%r1, %r41, %r42;
	mov.u32 	%r2, %tid.x;
	add.s32 	%r3, %r1, %r2;
	setp.ge.s32 	%p3, %r3, %r40;
	@%p3 bra 	$L__BB2_41;
	add.s32 	%r43, %r38, -1;
	setp.lt.s32 	%p4, %r3, %r43;
	cvta.to.global.u64 	%rd14, %rd8;
	mul.wide.s32 	%rd15, %r3, 8;
	add.s64 	%rd5, %rd14, %rd15;
	@%p4 bra 	$L__BB2_16;
	sub.s32 	%r66, %r3, %r38;
	setp.lt.s32 	%p5, %r38, 1;
	mov.f64 	%fd230, 0d0000000000000000;
	@%p5 bra 	$L__BB2_15;
	sub.s32 	%r44, %r3, %r38;
	add.s32 	%r45, %r44, 1;
	max.s32 	%r46, %r45, %r3;
	add.s32 	%r47, %r38, %r46;
	sub.s32 	%r5, %r47, %r3;
	sub.s32 	%r48, %r1, %r47;
	add.s32 	%r49, %r48, %r2;
	setp.gt.u32 	%p6, %r49, -16;
	mov.f64 	%fd230, 0d0000000000000000;
	@%p6 bra 	$L__BB2_6;
	and.b32  	%r50, %r5, -16;
	neg.s32 	%r64, %r50;
	mov.f64 	%fd230, 0d0000000000000000;
$L__BB2_5:
	.pragma "nounroll";
	mul.wide.s32 	%rd16, %r66, 8;
	add.s64 	%rd17, %rd4, %rd16;
	ld.global.f64 	%fd54, [%rd17+8];
	add.f64 	%fd55, %fd230, %fd54;
	ld.global.f64 	%fd56, [%rd17+16];
	add.f64 	%fd57, %fd55, %fd56;
	ld.global.f64 	%fd58, [%rd17+24];
	add.f64 	%fd59, %fd57, %fd58;
	ld.global.f64 	%fd60, [%rd17+32];
	add.f64 	%fd61, %fd59, %fd60;
	ld.global.f64 	%fd62, [%rd17+40];
	add.f64 	%fd63, %fd61, %fd62;
	ld.global.f64 	%fd64, [%rd17+48];
	add.f64 	%fd65, %fd63, %fd64;
	ld.global.f64 	%fd66, [%rd17+56];
	add.f64 	%fd67, %fd65, %fd66;
	ld.global.f64 	%fd68, [%rd17+64];
	add.f64 	%fd69, %fd67, %fd68;
	ld.global.f64 	%fd70, [%rd17+72];
	add.f64 	%fd71, %fd69, %fd70;
	ld.global.f64 	%fd72, [%rd17+80];
	add.f64 	%fd73, %fd71, %fd72;
	ld.global.f64 	%fd74, [%rd17+88];
	add.f64 	%fd75, %fd73, %fd74;
	ld.global.f64 	%fd76, [%rd17+96];
	add.f64 	%fd77, %fd75, %fd76;
	ld.global.f64 	%fd78, [%rd17+104];
	add.f64 	%fd79, %fd77, %fd78;
	ld.global.f64 	%fd80, [%rd17+112];
	add.f64 	%fd81, %fd79, %fd80;
	ld.global.f64 	%fd82, [%rd17+120];
	add.f64 	%fd83, %fd81, %fd82;
	add.s32 	%r66, %r66, 16;
	ld.global.f64 	%fd84, [%rd17+128];
	add.f64 	%fd230, %fd83, %fd84;
	add.s32 	%r64, %r64, 16;
	setp.ne.s32 	%p7, %r64, 0;
	@%p7 bra 	$L__BB2_5;
$L__BB2_6:
	and.b32  	%r12, %r5, 15;
	setp.eq.s32 	%p8, %r12, 0;
	@%p8 bra 	$L__BB2_15;
	and.b32  	%r13, %r5, 7;
	setp.lt.u32 	%p9, %r12, 8;
	@%p9 bra 	$L__BB2_9;
	mul.wide.s32 	%rd18, %r66, 8;
	add.s64 	%rd19, %rd4, %rd18;
	ld.global.f64 	%fd86, [%rd19+8];
	add.f64 	%fd87, %fd230, %fd86;
	ld.global.f64 	%fd88, [%rd19+16];
	add.f64 	%fd89, %fd87, %fd88;
	ld.global.f64 	%fd90, [%rd19+24];
	add.f64 	%fd91, %fd89, %fd90;
	ld.global.f64 	%fd92, [%rd19+32];
	add.f64 	%fd93, %fd91, %fd92;
	ld.global.f64 	%fd94, [%rd19+40];
	add.f64 	%fd95, %fd93, %fd94;
	ld.global.f64 	%fd96, [%rd19+48];
	add.f64 	%fd97, %fd95, %fd96;
	ld.global.f64 	%fd98, [%rd19+56];
	add.f64 	%fd99, %fd97, %fd98;
	add.s32 	%r66, %r66, 8;
	ld.global.f64 	%fd100, [%rd19+64];
	add.f64 	%fd230, %fd99, %fd100;
$L__BB2_9:
	setp.eq.s32 	%p10, %r13, 0;
	@%p10 bra 	$L__BB2_15;
	and.b32  	%r16, %r5, 3;
	setp.lt.u32 	%p11, %r13, 4;
	@%p11 bra 	$L__BB2_12;
	mul.wide.s32 	%rd20, %r66, 8;
	add.s64 	%rd21, %rd4, %rd20;
	ld.global.f64 	%fd102, [%rd21+8];
	add.f64 	%fd103, %fd230, %fd102;
	ld.global.f64 	%fd104, [%rd21+16];
	add.f64 	%fd105, %fd103, %fd104;
	ld.global.f64 	%fd106, [%rd21+24];
	add.f64 	%fd107, %fd105, %fd106;
	add.s32 	%r66, %r66, 4;
	ld.global.f64 	%fd108, [%rd21+32];
	add.f64 	%fd230, %fd107, %fd108;
$L__BB2_12:
	setp.eq.s32 	%p12, %r16, 0;
	@%p12 bra 	$L__BB2_15;
	add.s64 	%rd6, %rd4, 8;
	neg.s32 	%r69, %r16;
$L__BB2_14:
	.pragma "nounroll";
	mul.wide.s32 	%rd22, %r66, 8;
	add.s64 	%rd23, %rd6, %rd22;
	add.s32 	%r66, %r66, 1;
	ld.global.f64 	%fd109, [%rd23];
	add.f64 	%fd230, %fd230, %fd109;
	add.s32 	%r69, %r69, 1;
	setp.ne.s32 	%p13, %r69, 0;
	@%p13 bra 	$L__BB2_14;
$L__BB2_15:
	cvt.rn.f64.s32 	%fd110, %r38;
	div.rn.f64 	%fd111, %fd230, %fd110;
	st.global.f64 	[%rd5], %fd111;
	bra.uni 	$L__BB2_17;
$L__BB2_16:
	mov.b64 	%rd24, 0;
	st.global.u64 	[%rd5], %rd24;
$L__BB2_17:
	setp.lt.s32 	%p14, %r3, %r39;
	mov.f64 	%fd248, 0d4049000000000000;
	@%p14 bra 	$L__BB2_33;
	sub.s32 	%r73, %r3, %r39;
	setp.lt.s32 	%p15, %r39, 1;
	mov.f64 	%fd246, 0d0000000000000000;
	mov.f64 	%fd247, %fd246;
	@%p15 bra 	$L__BB2_30;
	sub.s32 	%r51, %r3, %r39;
	add.s32 	%r52, %r51, 1;
	max.s32 	%r53, %r52, %r3;
	add.s32 	%r54, %r39, %r53;
	sub.s32 	%r25, %r54, %r3;
	sub.s32 	%r55, %r1, %r54;
	add.s32 	%r56, %r55, %r2;
	setp.gt.u32 	%p16, %r56, -8;
	mov.f64 	%fd247, 0d0000000000000000;
	mov.f64 	%fd246, %fd247;
	@%p16 bra 	$L__BB2_22;
	mul.wide.s32 	%rd25, %r73, 8;
	add.s64 	%rd26, %rd4, %rd25;
	ld.global.f64 	%fd231, [%rd26];
	and.b32  	%r57, %r25, -8;
	neg.s32 	%r71, %r57;
	mov.f64 	%fd247, 0d0000000000000000;
$L__BB2_21:
	.pragma "nounroll";
	mul.wide.s32 	%rd27, %r73, 8;
	add.s64 	%rd28, %rd4, %rd27;
	ld.global.f64 	%fd117, [%rd28+8];
	sub.f64 	%fd118, %fd117, %fd231;
	setp.gt.f64 	%p17, %fd118, 0d0000000000000000;
	add.f64 	%fd119, %fd246, %fd118;
	sub.f64 	%fd120, %fd247, %fd118;
	selp.f64 	%fd121, %fd119, %fd246, %p17;
	selp.f64 	%fd122, %fd247, %fd120, %p17;
	ld.global.f64 	%fd123, [%rd28+16];
	sub.f64 	%fd124, %fd123, %fd117;
	setp.gt.f64 	%p18, %fd124, 0d0000000000000000;
	add.f64 	%fd125, %fd121, %fd124;
	sub.f64 	%fd126, %fd122, %fd124;
	selp.f64 	%fd127, %fd125, %fd121, %p18;
	selp.f64 	%fd128, %fd122, %fd126, %p18;
	ld.global.f64 	%fd129, [%rd28+24];
	sub.f64 	%fd130, %fd129, %fd123;
	setp.gt.f64 	%p19, %fd130, 0d0000000000000000;
	add.f64 	%fd131, %fd127, %fd130;
	sub.f64 	%fd132, %fd128, %fd130;
	selp.f64 	%fd133, %fd131, %fd127, %p19;
	selp.f64 	%fd134, %fd128, %fd132, %p19;
	ld.global.f64 	%fd135, [%rd28+32];
	sub.f64 	%fd136, %fd135, %fd129;
	setp.gt.f64 	%p20, %fd136, 0d0000000000000000;
	add.f64 	%fd137, %fd133, %fd136;
	sub.f64 	%fd138, %fd134, %fd136;
	selp.f64 	%fd139, %fd137, %fd133, %p20;
	selp.f64 	%fd140, %fd134, %fd138, %p20;
	ld.global.f64 	%fd141, [%rd28+40];
	sub.f64 	%fd142, %fd141, %fd135;
	setp.gt.f64 	%p21, %fd142, 0d0000000000000000;
	add.f64 	%fd143, %fd139, %fd142;
	sub.f64 	%fd144, %fd140, %fd142;
	selp.f64 	%fd145, %fd143, %fd139, %p21;
	selp.f64 	%fd146, %fd140, %fd144, %p21;
	ld.global.f64 	%fd147, [%rd28+48];
	sub.f64 	%fd148, %fd147, %fd141;
	setp.gt.f64 	%p22, %fd148, 0d0000000000000000;
	add.f64 	%fd149, %fd145, %fd148;
	sub.f64 	%fd150, %fd146, %fd148;
	selp.f64 	%fd151, %fd149, %fd145, %p22;
	selp.f64 	%fd152, %fd146, %fd150, %p22;
	ld.global.f64 	%fd153, [%rd28+56];
	sub.f64 	%fd154, %fd153, %fd147;
	setp.gt.f64 	%p23, %fd154, 0d0000000000000000;
	add.f64 	%fd155, %fd151, %fd154;
	sub.f64 	%fd156, %fd152, %fd154;
	selp.f64 	%fd157, %fd155, %fd151, %p23;
	selp.f64 	%fd158, %fd152, %fd156, %p23;
	add.s32 	%r73, %r73, 8;
	ld.global.f64 	%fd231, [%rd28+64];
	sub.f64 	%fd159, %fd231, %fd153;
	setp.gt.f64 	%p24, %fd159, 0d0000000000000000;
	add.f64 	%fd160, %fd157, %fd159;
	sub.f64 	%fd161, %fd158, %fd159;
	selp.f64 	%fd246, %fd160, %fd157, %p24;
	selp.f64 	%fd247, %fd158, %fd161, %p24;
	add.s32 	%r71, %r71, 8;
	setp.ne.s32 	%p25, %r71, 0;
	@%p25 bra 	$L__BB2_21;
$L__BB2_22:
	and.b32  	%r32, %r25, 7;
	setp.eq.s32 	%p26, %r32, 0;
	@%p26 bra 	$L__BB2_30;
	setp.lt.u32 	%p27, %r32, 4;
	@%p27 bra 	$L__BB2_25;
	mul.wide.s32 	%rd29, %r73, 8;
	add.s64 	%rd30, %rd4, %rd29;
	ld.global.f64 	%fd163, [%rd30+8];
	ld.global.f64 	%fd164, [%rd30];
	sub.f64 	%fd165, %fd163, %fd164;
	setp.gt.f64 	%p28, %fd165, 0d0000000000000000;
	add.f64 	%fd166, %fd246, %fd165;
	sub.f64 	%fd167, %fd247, %fd165;
	selp.f64 	%fd168, %fd166, %fd246, %p28;
	selp.f64 	%fd169, %fd247, %fd167, %p28;
	ld.global.f64 	%fd170, [%rd30+16];
	sub.f64 	%fd171, %fd170, %fd163;
	setp.gt.f64 	%p29, %fd171, 0d0000000000000000;
	add.f64 	%fd172, %fd168, %fd171;
	sub.f64 	%fd173, %fd169, %fd171;
	selp.f64 	%fd174, %fd172, %fd168, %p29;
	selp.f64 	%fd175, %fd169, %fd173, %p29;
	ld.global.f64 	%fd176, [%rd30+24];
	sub.f64 	%fd177, %fd176, %fd170;
	setp.gt.f64 	%p30, %fd177, 0d0000000000000000;
	add.f64 	%fd178, %fd174, %fd177;
	sub.f64 	%fd179, %fd175, %fd177;
	selp.f64 	%fd180, %fd178, %fd174, %p30;
	selp.f64 	%fd181, %fd175, %fd179, %p30;
	add.s32 	%r73, %r73, 4;
	ld.global.f64 	%fd182, [%rd30+32];
	sub.f64 	%fd183, %fd182, %fd176;
	setp.gt.f64 	%p31, %fd183, 0d0000000000000000;
	add.f64 	%fd184, %fd180, %fd183;
	sub.f64 	%fd185, %fd181, %fd183;
	selp.f64 	%fd246, %fd184, %fd180, %p31;
	selp.f64 	%fd247, %fd181, %fd185, %p31;
$L__BB2_25:
	and.b32  	%r35, %r25, 3;
	setp.eq.s32 	%p32, %r35, 0;
	@%p32 bra 	$L__BB2_30;
	setp.eq.s32 	%p33, %r35, 1;
	@%p33 bra 	$L__BB2_28;
	mul.wide.s32 	%rd31, %r73, 8;
	add.s64 	%rd32, %rd4, %rd31;
	ld.global.f64 	%fd187, [%rd32+8];
	ld.global.f64 	%fd188, [%rd32];
	sub.f64 	%fd189, %fd187, %fd188;
	setp.gt.f64 	%p34, %fd189, 0d0000000000000000;
	add.f64 	%fd190, %fd246, %fd189;
	sub.f64 	%fd191, %fd247, %fd189;
	selp.f64 	%fd192, %fd190, %fd246, %p34;
	selp.f64 	%fd193, %fd247, %fd191, %p34;
	add.s32 	%r73, %r73, 2;
	ld.global.f64 	%fd194, [%rd32+16];
	sub.f64 	%fd195, %fd194, %fd187;
	setp.gt.f64 	%p35, %fd195, 0d0000000000000000;
	add.f64 	%fd196, %fd192, %fd195;
	sub.f64 	%fd197, %fd193, %fd195;
	selp.f64 	%fd246, %fd196, %fd192, %p35;
	selp.f64 	%fd247, %fd193, %fd197, %p35;
$L__BB2_28:
	and.b32  	%r58, %r25, 1;
	setp.eq.b32 	%p36, %r58, 1;
	not.pred 	%p37, %p36;
	@%p37 bra 	$L__BB2_30;
	mul.wide.s32 	%rd33, %r73, 8;
	add.s64 	%rd34, %rd4, %rd33;
	ld.global.f64 	%fd198, [%rd34+8];
	ld.global.f64 	%fd199, [%rd34];
	sub.f64 	%fd200, %fd198, %fd199;
	setp.gt.f64 	%p38, %fd200, 0d0000000000000000;
	add.f64 	%fd201, %fd246, %fd200;
	sub.f64 	%fd202, %fd247, %fd200;
	selp.f64 	%fd246, %fd201, %fd246, %p38;
	selp.f64 	%fd247, %fd247, %fd202, %p38;
$L__BB2_30:
	add.f64 	%fd204, %fd246, %fd247;
	setp.lt.f64 	%p39, %fd204, 0d3DDB7CDFD9D7BDBB;
	@%p39 bra 	$L__BB2_33;
	cvt.rn.f64.s32 	%fd206, %r39;
	div.rn.f64 	%fd41, %fd246, %fd206;
	div.rn.f64 	%fd42, %fd247, %fd206;
	setp.lt.f64 	%p40, %fd42, 0d3DDB7CDFD9D7BDBB;
	mov.f64 	%fd248, 0d4059000000000000;
	@%p40 bra 	$L__BB2_33;
	div.rn.f64 	%fd207, %fd41, %fd42;
	add.f64 	%fd208, %fd207, 0d3FF0000000000000;
	mov.f64 	%fd209, 0d4059000000000000;
	div.rn.f64 	%fd210, %fd209, %fd208;
	sub.f64 	%fd248, %fd209, %fd210;
$L__BB2_33:
	cvta.to.global.u64 	%rd35, %rd9;
	mul.wide.s32 	%rd36, %r3, 8;
	add.s64 	%rd37, %rd35, %rd36;
	st.global.f64 	[%rd37], %fd248;
	max.s32 	%r59, %r38, %r39;
	setp.lt.s32 	%p41, %r3, %r59;
	@%p41 bra 	$L__BB2_40;
	add.s64 	%rd7, %rd4, %rd36;
	ld.global.f64 	%fd45, [%rd7];
	ld.global.f64 	%fd46, [%rd5];
	setp.lt.s32 	%p43, %r3, 1;
	mov.pred 	%p51, 0;
	@%p43 bra 	$L__BB2_37;
	add.s32 	%r60, %r3, -1;
	mul.wide.u32 	%rd39, %r60, 8;
	add.s64 	%rd40, %rd4, %rd39;
	ld.global.f64 	%fd47, [%rd40];
	mul.f64 	%fd211, %fd47, 0d3FF028F5C28F5C29;
	setp.gt.f64 	%p45, %fd45, %fd211;
	mov.pred 	%p51, -1;
	@%p45 bra 	$L__BB2_37;
	mul.f64 	%fd212, %fd47, 0d3FEFAE147AE147AE;
	setp.lt.f64 	%p51, %fd45, %fd212;
$L__BB2_37:
	ld.param.f64 	%fd220, [_Z23fused_indicators_kernelPKdPdS1_PiS1_S1_iiidd_param_9];
	setp.lt.f64 	%p46, %fd248, %fd220;
	setp.gt.f64 	%p47, %fd45, %fd46;
	and.pred  	%p48, %p47, %p46;
	and.pred  	%p49, %p48, %p51;
	not.pred 	%p50, %p49;
	@%p50 bra 	$L__BB2_39;
	ld.param.f64 	%fd221, [_Z23fused_indicators_kernelPKdPdS1_PiS1_S1_iiidd_param_10];
	mul.wide.s32 	%rd47, %r3, 4;
	add.s64 	%rd48, %rd3, %rd47;
	mov.b32 	%r62, 1;
	st.global.u32 	[%rd48], %r62;
	ld.global.f64 	%fd213, [%rd7];
	mov.f64 	%fd214, 0dBF747AE147AE147B;
	div.rn.f64 	%fd215, %fd214, %fd221;
	add.f64 	%fd216, %fd215, 0d3FF0000000000000;
	mul.f64 	%fd217, %fd216, %fd213;
	add.s64 	%rd50, %rd2, %rd36;
	st.global.f64 	[%rd50], %fd217;
	sub.f64 	%fd218, %fd213, %fd217;
	fma.rn.f64 	%fd219, %fd221, %fd218, %fd213;
	add.s64 	%rd51, %rd1, %rd36;
	st.global.f64 	[%rd51], %fd219;
	bra.uni 	$L__BB2_41;
$L__BB2_39:
	mul.wide.s32 	%rd41, %r3, 4;
	add.s64 	%rd42, %rd3, %rd41;
	mov.b32 	%r61, 0;
	st.global.u32 	[%rd42], %r61;
	add.s64 	%rd44, %rd2, %rd36;
	mov.b64 	%rd45, 0;
	st.global.u64 	[%rd44], %rd45;
	add.s64 	%rd46, %rd1, %rd36;
	st.global.u64 	[%rd46], %rd45;
	bra.uni 	$L__BB2_41;
$L__BB2_40:
	mul.wide.s32 	%rd52, %r3, 4;
	add.s64 	%rd53, %rd3, %rd52;
	mov.b32 	%r63, 0;
	st.global.u32 	[%rd53], %r63;
	add.s64 	%rd55, %rd2, %rd36;
	mov.b64 	%rd56, 0;
	st.global.u64 	[%rd55], %rd56;
	add.s64 	%rd57, %rd1, %rd36;
	st.global.u64 	[%rd57], %rd56;
$L__BB2_41:
	ret;

}
	// .globl	_Z23optimized_signal_kernelPKdS0_S0_PiPdS2_idd
.visible .entry _Z23optimized_signal_kernelPKdS0_S0_PiPdS2_idd(
	.param .u64 .ptr .align 1 _Z23optimized_signal_kernelPKdS0_S0_PiPdS2_idd_param_0,
	.param .u64 .ptr .align 1 _Z23optimized_signal_kernelPKdS0_S0_PiPdS2_idd_param_1,
	.param .u64 .ptr .align 1 _Z23optimized_signal_kernelPKdS0_S0_PiPdS2_idd_param_2,
	.param .u64 .ptr .align 1 _Z23optimized_signal_kernelPKdS0_S0_PiPdS2_idd_param_3,
	.param .u64 .ptr .align 1 _Z23optimized_signal_kernelPKdS0_S0_PiPdS2_idd_param_4,
	.param .u64 .ptr .align 1 _Z23optimized_signal_kernelPKdS0_S0_PiPdS2_idd_param_5,
	.param .u32 _Z23optimized_signal_kernelPKdS0_S0_PiPdS2_idd_param_6,
	.param .f64 _Z23optimized_signal_kernelPKdS0_S0_PiPdS2_idd_param_7,
	.param .f64 _Z23optimized_signal_kernelPKdS0_S0_PiPdS2_idd_param_8
)
{
	.reg .pred 	%p<14>;
	.reg .b32 	%r<9>;
	.reg .b64 	%rd<30>;
	.reg .b64 	%fd<14>;

	ld.param.u64 	%rd7, [_Z23optimized_signal_kernelPKdS0_S0_PiPdS2_idd_param_0];
	ld.param.u64 	%rd5, [_Z23optimized_signal_kernelPKdS0_S0_PiPdS2_idd_param_1];
	ld.param.u64 	%rd6, [_Z23optimized_signal_kernelPKdS0_S0_PiPdS2_idd_param_2];
	ld.param.u64 	%rd8, [_Z23optimized_signal_kernelPKdS0_S0_PiPdS2_idd_param_3];
	ld.param.u64 	%rd9, [_Z23optimized_signal_kernelPKdS0_S0_PiPdS2_idd_param_4];
	ld.param.u64 	%rd10, [_Z23optimized_signal_kernelPKdS0_S0_PiPdS2_idd_param_5];
	ld.param.u32 	%r2, [_Z23optimized_signal_kernelPKdS0_S0_PiPdS2_idd_param_6];
	ld.param.f64 	%fd4, [_Z23optimized_signal_kernelPKdS0_S0_PiPdS2_idd_param_7];
	ld.param.f64 	%fd5, [_Z23optimized_signal_kernelPKdS0_S0_PiPdS2_idd_param_8];
	cvta.to.global.u64 	%rd1, %rd10;
	cvta.to.global.u64 	%rd2, %rd9;
	cvta.to.global.u64 	%rd3, %rd8;
	cvta.to.global.u64 	%rd4, %rd7;
	mov.u32 	%r3, %ctaid.x;
	mov.u32 	%r4, %ntid.x;
	mov.u32 	%r5, %tid.x;
	mad.lo.s32 	%r1, %r3, %r4, %r5;
	setp.ge.s32 	%p3, %r1, %r2;
	@%p3 bra 	$L__BB3_6;
	cvta.to.global.u64 	%rd11, %rd5;
	cvta.to.global.u64 	%rd12, %rd6;
	mul.wide.s32 	%rd13, %r1, 8;
	add.s64 	%rd14, %rd4, %rd13;
	ld.global.f64 	%fd1, [%rd14];
	add.s64 	%rd15, %rd11, %rd13;
	ld.global.f64 	%fd2, [%rd15];
	add.s64 	%rd16, %rd12, %rd13;
	ld.global.f64 	%fd3, [%rd16];
	setp.lt.s32 	%p5, %r1, 1;
	mov.pred 	%p13, 0;
	@%p5 bra 	$L__BB3_3;
	add.s32 	%r6, %r1, -1;
	mul.wide.u32 	%rd17, %r6, 8;
	add.s64 	%rd18, %rd4, %rd17;
	ld.global.f64 	%fd6, [%rd18];
	div.rn.f64 	%fd7, %fd1, %fd6;
	setp.gt.f64 	%p6, %fd7, 0d3FF028F5C28F5C29;
	setp.lt.f64 	%p7, %fd7, 0d3FEFAE147AE147AE;
	or.pred  	%p13, %p6, %p7;
$L__BB3_3:
	setp.lt.f64 	%p8, %fd3, %fd4;
	setp.gt.f64 	%p9, %fd1, %fd2;
	and.pred  	%p10, %p9, %p8;
	and.pred  	%p11, %p10, %p13;
	not.pred 	%p12, %p11;
	@%p12 bra 	$L__BB3_5;
	mul.wide.s32 	%rd25, %r1, 4;
	add.s64 	%rd26, %rd3, %rd25;
	mov.b32 	%r8, 1;
	st.global.u32 	[%rd26], %r8;
	mov.f64 	%fd8, 0dBF747AE147AE147B;
	div.rn.f64 	%fd9, %fd8, %fd5;
	add.f64 	%fd10, %fd9, 0d3FF0000000000000;
	mul.f64 	%fd11, %fd10, %fd1;
	add.s64 	%rd28, %rd2, %rd13;
	st.global.f64 	[%rd28], %fd11;
	sub.f64 	%fd12, %fd1, %fd11;
	fma.rn.f64 	%fd13, %fd5, %fd12, %fd1;
	add.s64 	%rd29, %rd1, %rd13;
	st.global.f64 	[%rd29], %fd13;
	bra.uni 	$L__BB3_6;
$L__BB3_5:
	mul.wide.s32 	%rd19, %r1, 4;
	add.s64 	%rd20, %rd3, %rd19;
	mov.b32 	%r7, 0;
	st.global.u32 	[%rd20], %r7;
	add.s64 	%rd22, %rd2, %rd13;
	mov.b64 	%rd23, 0;
	st.global.u64 	[%rd22], %rd23;
	add.s64 	%rd24, %rd1, %rd13;
	st.global.u64 	[%rd24], %rd23;
$L__BB3_6:
	ret;

}
	// .globl	_ZN3cub18CUB_300001_SM_10006detail11EmptyKernelIvEEvv
.visible .entry _ZN3cub18CUB_300001_SM_10006detail11EmptyKernelIvEEvv()
{


	ret;

}


// ===== COMPILED SASS (sm_100) =====

	.target	sm_100

	.elftype	@"ET_EXEC"


//--------------------- .note.nv.tkinfo           --------------------------
	.section	.note.nv.tkinfo,"",@"SHT_NOTE"
	.sectionflags	@"SHF_NOTE_NV_TKINFO"
	.tkinfo
        /*0018*/ 	.word	0x00000002
        /*0030*/ 	.string	""
        /*0030*/ 	.string	"ptxas"
        /*0030*/ 	.string	"Cuda compilation tools, release 13.0, V13.0.88"
        /*0030*/ 	.string	"Build cuda_13.0.r13.0/compiler.36424714_0"
        /*0030*/ 	.string	"-arch sm_100 -m 64 "



//--------------------- .note.nv.cuinfo           --------------------------
	.section	.note.nv.cuinfo,"",@"SHT_NOTE"
	.sectionflags	@"SHF_NOTE_NV_CUINFO"
        /*0018*/ 	.short	0x0002
        /*001a*/ 	.short	0x0064
        /*001c*/ 	.short	0x0082
	.zero		2


//--------------------- .nv.info                  --------------------------
	.section	.nv.info,"",@"SHT_CUDA_INFO"
	.align	4


	//----- nvinfo : EIATTR_REGCOUNT
	.align		4
        /*0000*/ 	.byte	0x04, 0x2f
        /*0002*/ 	.short	(.L_46 - .L_45)
	.align		4
.L_45:
        /*0004*/ 	.word	index@(_Z20optimized_sma_kernelPKdPdii)
        /*0008*/ 	.word	0x00000019


	//----- nvinfo : EIATTR_FRAME_SIZE
	.align		4
.L_46:
        /*000c*/ 	.byte	0x04, 0x11
        /*000e*/ 	.short	(.L_48 - .L_47)
	.align		4
.L_47:
        /*0010*/ 	.word	index@($__internal_3_$__cuda_sm20_div_rn_f64_full)
        /*0014*/ 	.word	0x00000000


	//----- nvinfo : EIATTR_FRAME_SIZE
	.align		4
.L_48:
        /*0018*/ 	.byte	0x04, 0x11
        /*001a*/ 	.short	(.L_50 - .L_49)
	.align		4
.L_49:
        /*001c*/ 	.word	index@(_Z20optimized_sma_kernelPKdPdii)
        /*0020*/ 	.word	0x00000000


	//----- nvinfo : EIATTR_REGCOUNT
	.align		4
.L_50:
        /*0024*/ 	.byte	0x04, 0x2f
        /*0026*/ 	.short	(.L_52 - .L_51)
	.align		4
.L_51:
        /*0028*/ 	.word	index@(_Z20optimized_rsi_kernelPKdPdii)
        /*002c*/ 	.word	0x0000001e


	//----- nvinfo : EIATTR_FRAME_SIZE
	.align		4
.L_52:
        /*0030*/ 	.byte	0x04, 0x11
        /*0032*/ 	.short	(.L_54 - .L_53)
	.align		4
.L_53:
        /*0034*/ 	.word	index@($__internal_2_$__cuda_sm20_div_rn_f64_full)
        /*0038*/ 	.word	0x00000000


	//----- nvinfo : EIATTR_FRAME_SIZE
	.align		4
.L_54:
        /*003c*/ 	.byte	0x04, 0x11
        /*003e*/ 	.short	(.L_56 - .L_55)
	.align		4
.L_55:
        /*0040*/ 	.word	index@(_Z20optimized_rsi_kernelPKdPdii)
        /*0044*/ 	.word	0x00000000


	//----- nvinfo : EIATTR_REGCOUNT
	.align		4
.L_56:
        /*0048*/ 	.byte	0x04, 0x2f
        /*004a*/ 	.short	(.L_58 - .L_57)
	.align		4
.L_57:
        /*004c*/ 	.word	index@(_Z23fused_indicators_kernelPKdPdS1_PiS1_S1_iiidd)
        /*0050*/ 	.word	0x00000020


	//----- nvinfo : EIATTR_FRAME_SIZE
	.align		4
.L_58:
        /*0054*/ 	.byte	0x04, 0x11
        /*0056*/ 	.short	(.L_60 - .L_59)
	.align		4
.L_59:
        /*0058*/ 	.word	index@($__internal_1_$__cuda_sm20_div_rn_f64_full)
        /*005c*/ 	.word	0x00000000


	//----- nvinfo : EIATTR_FRAME_SIZE
	.align		4
.L_60:
        /*0060*/ 	.byte	0x04, 0x11
        /*0062*/ 	.short	(.L_62 - .L_61)
	.align		4
.L_61:
        /*0064*/ 	.word	index@(_Z23fused_indicators_kernelPKdPdS1_PiS1_S1_iiidd)
        /*0068*/ 	.word	0x00000000


	//----- nvinfo : EIATTR_REGCOUNT
	.align		4
.L_62:
        /*006c*/ 	.byte	0x04, 0x2f
        /*006e*/ 	.short	(.L_64 - .L_63)
	.align		4
.L_63:
        /*0070*/ 	.word	index@(_Z23optimized_signal_kernelPKdS0_S0_PiPdS2_idd)
        /*0074*/ 	.word	0x0000001e


	//----- nvinfo : EIATTR_FRAME_SIZE
	.align		4
.L_64:
        /*0078*/ 	.byte	0x04, 0x11
        /*007a*/ 	.short	(.L_66 - .L_65)
	.align		4
.L_65:
        /*007c*/ 	.word	index@($__internal_0_$__cuda_sm20_div_rn_f64_full)
        /*0080*/ 	.word	0x00000000


	//----- nvinfo : EIATTR_FRAME_SIZE
	.align		4
.L_66:
        /*0084*/ 	.byte	0x04, 0x11
        /*0086*/ 	.short	(.L_68 - .L_67)
	.align		4
.L_67:
        /*0088*/ 	.word	index@(_Z23optimized_signal_kernelPKdS0_S0_PiPdS2_idd)
        /*008c*/ 	.word	0x00000000


	//----- nvinfo : EIATTR_REGCOUNT
	.align		4
.L_68:
        /*0090*/ 	.byte	0x04, 0x2f
        /*0092*/ 	.short	(.L_70 - .L_69)
	.align		4
.L_69:
        /*0094*/ 	.word	index@(_ZN3cub18CUB_300001_SM_10006detail11EmptyKernelIvEEvv)
        /*0098*/ 	.word	0x00000004


	//----- nvinfo : EIATTR_FRAME_SIZE
	.align		4
.L_70:
        /*009c*/ 	.byte	0x04, 0x11
        /*009e*/ 	.short	(.L_72 - .L_71)
	.align		4
.L_71:
        /*00a0*/ 	.word	index@(_ZN3cub18CUB_300001_SM_10006detail11EmptyKernelIvEEvv)
        /*00a4*/ 	.word	0x00000000


	//----- nvinfo : EIATTR_MIN_STACK_SIZE
	.align		4
.L_72:
        /*00a8*/ 	.byte	0x04, 0x12
        /*00aa*/ 	.short	(.L_74 - .L_73)
	.align		4
.L_73:
        /*00ac*/ 	.word	index@(_ZN3cub18CUB_300001_SM_10006detail11EmptyKernelIvEEvv)
        /*00b0*/ 	.word	0x00000000


	//----- nvinfo : EIATTR_MIN_STACK_SIZE
	.align		4
.L_74:
        /*00b4*/ 	.byte	0x04, 0x12
        /*00b6*/ 	.short	(.L_76 - .L_75)
	.align		4
.L_75:
        /*00b8*/ 	.word	index@(_Z23optimized_signal_kernelPKdS0_S0_PiPdS2_idd)
        /*00bc*/ 	.word	0x00000000


	//----- nvinfo : EIATTR_MIN_STACK_SIZE
	.align		4
.L_76:
        /*00c0*/ 	.byte	0x04, 0x12
        /*00c2*/ 	.short	(.L_78 - .L_77)
	.align		4
.L_77:
        /*00c4*/ 	.word	index@(_Z23fused_indicators_kernelPKdPdS1_PiS1_S1_iiidd)
        /*00c8*/ 	.word	0x00000000


	//----- nvinfo : EIATTR_MIN_STACK_SIZE
	.align		4
.L_78:
        /*00cc*/ 	.byte	0x04, 0x12
        /*00ce*/ 	.short	(.L_80 - .L_79)
	.align		4
.L_79:
        /*00d0*/ 	.word	index@(_Z20optimized_rsi_kernelPKdPdii)
        /*00d4*/ 	.word	0x00000000


	//----- nvinfo : EIATTR_MIN_STACK_SIZE
	.align		4
.L_80:
        /*00d8*/ 	.byte	0x04, 0x12
        /*00da*/ 	.short	(.L_82 - .L_81)
	.align		4
.L_81:
        /*00dc*/ 	.word	index@(_Z20optimized_sma_kernelPKdPdii)
        /*00e0*/ 	.word	0x00000000
.L_82:


//--------------------- .nv.compat                --------------------------
	.section	.nv.compat,"",@"SHT_CUDA_COMPAT_INFO"
	.align	4
        /*0000*/ 	.byte	0x02, 0x09, 0x00, 0x00, 0x02, 0x02, 0x01, 0x00, 0x02, 0x05, 0x05, 0x00, 0x03, 0x07, 0x01, 0x01
        /*0010*/ 	.byte	0x02, 0x03, 0x00, 0x00, 0x02, 0x06, 0x01, 0x00, 0x04, 0x0b, 0x08, 0x00, 0x01, 0x00, 0x00, 0x00
        /*0020*/ 	.byte	0x00, 0x00, 0x00, 0x00


//--------------------- .nv.info._ZN3cub18CUB_300001_SM_10006detail11EmptyKernelIvEEvv --------------------------
	.section	.nv.info._ZN3cub18CUB_300001_SM_10006detail11EmptyKernelIvEEvv,"",@"SHT_CUDA_INFO"
	.sectionflags	@""
	.align	4


	//----- nvinfo : EIATTR_CUDA_API_VERSION
	.align		4
        /*0000*/ 	.byte	0x04, 0x37
        /*0002*/ 	.short	(.L_84 - .L_83)
.L_83:
        /*0004*/ 	.word	0x00000082


	//----- nvinfo : EIATTR_SPARSE_MMA_MASK
	.align		4
.L_84:
        /*0008*/ 	.byte	0x03, 0x50
        /*000a*/ 	.short	0x0000


	//----- nvinfo : EIATTR_MAXREG_COUNT
	.align		4
        /*000c*/ 	.byte	0x03, 0x1b
        /*000e*/ 	.short	0x00ff


	//----- nvinfo : EIATTR_MERCURY_ISA_VERSION
	.align		4
        /*0010*/ 	.byte	0x03, 0x5f
        /*0012*/ 	.short	0x0101


	//----- nvinfo : EIATTR_VRC_CTA_INIT_COUNT
	.align		4
        /*0014*/ 	.byte	0x02, 0x4a
	.zero		1
	.zero		1


	//----- nvinfo : EIATTR_EXIT_INSTR_OFFSETS
	.align		4
        /*0018*/ 	.byte	0x04, 0x1c
        /*001a*/ 	.short	(.L_86 - .L_85)


	//   ....[0]....
.L_85:
        /*001c*/ 	.word	0x00000010


	//----- nvinfo : EIATTR_SW_WAR
	.align		4
.L_86:
        /*0020*/ 	.byte	0x04, 0x36
        /*0022*/ 	.short	(.L_88 - .L_87)
.L_87:
        /*0024*/ 	.word	0x00000008
.L_88:


//--------------------- .nv.info._Z23optimized_signal_kernelPKdS0_S0_PiPdS2_idd --------------------------
	.section	.nv.info._Z23optimized_signal_kernelPKdS0_S0_PiPdS2_idd,"",@"SHT_CUDA_INFO"
	.sectionflags	@""
	.align	4


	//----- nvinfo : EIATTR_CUDA_API_VERSION
	.align		4
        /*0000*/ 	.byte	0x04, 0x37
        /*0002*/ 	.short	(.L_90 - .L_89)
.L_89:
        /*0004*/ 	.word	0x00000082


	//----- nvinfo : EIATTR_KPARAM_INFO
	.align		4
.L_90:
        /*0008*/ 	.byte	0x04, 0x17
        /*000a*/ 	.short	(.L_92 - .L_91)
.L_91:
        /*000c*/ 	.word	0x00000000
        /*0010*/ 	.short	0x0008
        /*0012*/ 	.short	0x0040
        /*0014*/ 	.byte	0x00, 0xf0, 0x21, 0x00


	//----- nvinfo : EIATTR_KPARAM_INFO
	.align		4
.L_92:
        /*0018*/ 	.byte	0x04, 0x17
        /*001a*/ 	.short	(.L_94 - .L_93)
.L_93:
        /*001c*/ 	.word	0x00000000
        /*0020*/ 	.short	0x0007
        /*0022*/ 	.short	0x0038
        /*0024*/ 	.byte	0x00, 0xf0, 0x21, 0x00


	//----- nvinfo : EIATTR_KPARAM_INFO
	.align		4
.L_94:
        /*0028*/ 	.byte	0x04, 0x17
        /*002a*/ 	.short	(.L_96 - .L_95)
.L_95:
        /*002c*/ 	.word	0x00000000
        /*0030*/ 	.short	0x0006
        /*0032*/ 	.short	0x0030
        /*0034*/ 	.byte	0x00, 0xf0, 0x11, 0x00


	//----- nvinfo : EIATTR_KPARAM_INFO
	.align		4
.L_96:
        /*0038*/ 	.byte	0x04, 0x17
        /*003a*/ 	.short	(.L_98 - .L_97)
.L_97:
        /*003c*/ 	.word	0x00000000
        /*0040*/ 	.short	0x0005
        /*0042*/ 	.short	0x0028
        /*0044*/ 	.byte	0x00, 0xf5, 0x21, 0x00


	//----- nvinfo : EIATTR_KPARAM_INFO
	.align		4
.L_98:
        /*0048*/ 	.byte	0x04, 0x17
        /*004a*/ 	.short	(.L_100 - .L_99)
.L_99:
        /*004c*/ 	.word	0x00000000
        /*0050*/ 	.short	0x0004
        /*0052*/ 	.short	0x0020
        /*0054*/ 	.byte	0x00, 0xf5, 0x21, 0x00


	//----- nvinfo : EIATTR_KPARAM_INFO
	.align		4
.L_100:
        /*0058*/ 	.byte	0x04, 0x17
        /*005a*/ 	.short	(.L_102 - .L_101)
.L_101:
        /*005c*/ 	.word	0x00000000
        /*0060*/ 	.short	0x0003
        /*0062*/ 	.short	0x0018
        /*0064*/ 	.byte	0x00, 0xf5, 0x21, 0x00


	//----- nvinfo : EIATTR_KPARAM_INFO
	.align		4
.L_102:
        /*0068*/ 	.byte	0x04, 0x17
        /*006a*/ 	.short	(.L_104 - .L_103)
.L_103:
        /*006c*/ 	.word	0x00000000
        /*0070*/ 	.short	0x0002
        /*0072*/ 	.short	0x0010
        /*0074*/ 	.byte	0x00, 0xf5, 0x21, 0x00


	//----- nvinfo : EIATTR_KPARAM_INFO
	.align		4
.L_104:
        /*0078*/ 	.byte	0x04, 0x17
        /*007a*/ 	.short	(.L_106 - .L_105)
.L_105:
        /*007c*/ 	.word	0x00000000
        /*0080*/ 	.short	0x0001
        /*0082*/ 	.short	0x0008
        /*0084*/ 	.byte	0x00, 0xf5, 0x21, 0x00


	//----- nvinfo : EIATTR_KPARAM_INFO
	.align		4
.L_106:
        /*0088*/ 	.byte	0x04, 0x17
        /*008a*/ 	.short	(.L_108 - .L_107)
.L_107:
        /*008c*/ 	.word	0x00000000
        /*0090*/ 	.short	0x0000
        /*0092*/ 	.short	0x0000
        /*0094*/ 	.byte	0x00, 0xf5, 0x21, 0x00


	//----- nvinfo : EIATTR_SPARSE_MMA_MASK
	.align		4
.L_108:
        /*0098*/ 	.byte	0x03, 0x50
        /*009a*/ 	.short	0x0000


	//----- nvinfo : EIATTR_MAXREG_COUNT
	.align		4
        /*009c*/ 	.byte	0x03, 0x1b
        /*009e*/ 	.short	0x00ff


	//----- nvinfo : EIATTR_MERCURY_ISA_VERSION
	.align		4
        /*00a0*/ 	.byte	0x03, 0x5f
        /*00a2*/ 	.short	0x0101


	//----- nvinfo : EIATTR_VRC_CTA_INIT_COUNT
	.align		4
        /*00a4*/ 	.byte	0x02, 0x4a
	.zero		1
	.zero		1


	//----- nvinfo : EIATTR_EXIT_INSTR_OFFSETS
	.align		4
        /*00a8*/ 	.byte	0x04, 0x1c
        /*00aa*/ 	.short	(.L_110 - .L_109)


	//   ....[0]....
.L_109:
        /*00ac*/ 	.word	0x00000070


	//   ....[1]....
        /*00b0*/ 	.word	0x00000600


	//   ....[2]....
        /*00b4*/ 	.word	0x000006a0


	//----- nvinfo : EIATTR_CRS_STACK_SIZE
	.align		4
.L_110:
        /*00b8*/ 	.byte	0x04, 0x1e
        /*00ba*/ 	.short	(.L_112 - .L_111)
.L_111:
        /*00bc*/ 	.word	0x00000000


	//----- nvinfo : EIATTR_CBANK_PARAM_SIZE
	.align		4
.L_112:
        /*00c0*/ 	.byte	0x03, 0x19
        /*00c2*/ 	.short	0x0048


	//----- nvinfo : EIATTR_PARAM_CBANK
	.align		4
        /*00c4*/ 	.byte	0x04, 0x0a
        /*00c6*/ 	.short	(.L_114 - .L_113)
	.align		4
.L_113:
        /*00c8*/ 	.word	index@(.nv.constant0._Z23optimized_signal_kernelPKdS0_S0_PiPdS2_idd)
        /*00cc*/ 	.short	0x0380
        /*00ce*/ 	.short	0x0048


	//----- nvinfo : EIATTR_SW_WAR
	.align		4
.L_114:
        /*00d0*/ 	.byte	0x04, 0x36
        /*00d2*/ 	.short	(.L_116 - .L_115)
.L_115:
        /*00d4*/ 	.word	0x00000008
.L_116:


//--------------------- .nv.info._Z23fused_indicators_kernelPKdPdS1_PiS1_S1_iiidd --------------------------
	.section	.nv.info._Z23fused_indicators_kernelPKdPdS1_PiS1_S1_iiidd,"",@"SHT_CUDA_INFO"
	.sectionflags	@""
	.align	4


	//----- nvinfo : EIATTR_CUDA_API_VERSION
	.align		4
        /*0000*/ 	.byte	0x04, 0x37
        /*0002*/ 	.short	(.L_118 - .L_117)
.L_117:
        /*0004*/ 	.word	0x00000082


	//----- nvinfo : EIATTR_KPARAM_INFO
	.align		4
.L_118:
        /*0008*/ 	.byte	0x04, 0x17
        /*000a*/ 	.short	(.L_120 - .L_119)
.L_119:
        /*000c*/ 	.word	0x00000000
        /*0010*/ 	.short	0x000a
        /*0012*/ 	.short	0x0048
        /*0014*/ 	.byte	0x00, 0xf0, 0x21, 0x00


	//----- nvinfo : EIATTR_KPARAM_INFO
	.align		4
.L_120:
        /*0018*/ 	.byte	0x04, 0x17
        /*001a*/ 	.short	(.L_122 - .L_121)
.L_121:
        /*001c*/ 	.word	0x00000000
        /*0020*/ 	.short	0x0009
        /*0022*/ 	.short	0x0040
        /*0024*/ 	.byte	0x00, 0xf0, 0x21, 0x00


	//----- nvinfo : EIATTR_KPARAM_INFO
	.align		4
.L_122:
        /*0028*/ 	.byte	0x04, 0x17
        /*002a*/ 	.short	(.L_124 - .L_123)
.L_123:
        /*002c*/ 	.word	0x00000000
        /*0030*/ 	.short	0x0008
        /*0032*/ 	.short	0x0038
        /*0034*/ 	.byte	0x00, 0xf0, 0x11, 0x00


	//----- nvinfo : EIATTR_KPARAM_INFO
	.align		4
.L_124:
        /*0038*/ 	.byte	0x04, 0x17
        /*003a*/ 	.short	(.L_126 - .L_125)
.L_125:
        /*003c*/ 	.word	0x00000000
        /*0040*/ 	.short	0x0007
        /*0042*/ 	.short	0x0034
        /*0044*/ 	.byte	0x00, 0xf0, 0x11, 0x00


	//----- nvinfo : EIATTR_KPARAM_INFO
	.align		4
.L_126:
        /*0048*/ 	.byte	0x04, 0x17
        /*004a*/ 	.short	(.L_128 - .L_127)
.L_127:
        /*004c*/ 	.word	0x00000000
        /*0050*/ 	.short	0x0006
        /*0052*/ 	.short	0x0030
        /*0054*/ 	.byte	0x00, 0xf0, 0x11, 0x00


	//----- nvinfo : EIATTR_KPARAM_INFO
	.align		4
.L_128:
        /*0058*/ 	.byte	0x04, 0x17
        /*005a*/ 	.short	(.L_130 - .L_129)
.L_129:
        /*005c*/ 	.word	0x00000000
        /*0060*/ 	.short	0x0005
        /*0062*/ 	.short	0x0028
        /*0064*/ 	.byte	0x00, 0xf5, 0x21, 0x00


	//----- nvinfo : EIATTR_KPARAM_INFO
	.align		4
.L_130:
        /*0068*/ 	.byte	0x04, 0x17
        /*006a*/ 	.short	(.L_132 - .L_131)
.L_131:
        /*006c*/ 	.word	0x00000000
        /*0070*/ 	.short	0x0004
        /*0072*/ 	.short	0x0020
        /*0074*/ 	.byte	0x00, 0xf5, 0x21, 0x00


	//----- nvinfo : EIATTR_KPARAM_INFO
	.align		4
.L_132:
        /*0078*/ 	.byte	0x04, 0x17
        /*007a*/ 	.short	(.L_134 - .L_133)
.L_133:
        /*007c*/ 	.word	0x00000000
        /*0080*/ 	.short	0x0003
        /*0082*/ 	.short	0x0018
        /*0084*/ 	.byte	0x00, 0xf5, 0x21, 0x00


	//----- nvinfo : EIATTR_KPARAM_INFO
	.align		4
.L_134:
        /*0088*/ 	.byte	0x04, 0x17
        /*008a*/ 	.short	(.L_136 - .L_135)
.L_135:
        /*008c*/ 	.word	0x00000000
        /*0090*/ 	.short	0x0002
        /*0092*/ 	.short	0x0010
        /*0094*/ 	.byte	0x00, 0xf5, 0x21, 0x00


	//----- nvinfo : EIATTR_KPARAM_INFO
	.align		4
.L_136:
        /*0098*/ 	.byte	0x04, 0x17
        /*009a*/ 	.short	(.L_138 - .L_137)
.L_137:
        /*009c*/ 	.word	0x00000000
        /*00a0*/ 	.short	0x0001
        /*00a2*/ 	.short	0x0008
        /*00a4*/ 	.byte	0x00, 0xf5, 0x21, 0x00


	//----- nvinfo : EIATTR_KPARAM_INFO
	.align		4
.L_138:
        /*00a8*/ 	.byte	0x04, 0x17
        /*00aa*/ 	.short	(.L_140 - .L_139)
.L_139:
        /*00ac*/ 	.word	0x00000000
        /*00b0*/ 	.short	0x0000
        /*00b2*/ 	.short	0x0000
        /*00b4*/ 	.byte	0x00, 0xf5, 0x21, 0x00


	//----- nvinfo : EIATTR_SPARSE_MMA_MASK
	.align		4
.L_140:
        /*00b8*/ 	.byte	0x03, 0x50
        /*00ba*/ 	.short	0x0000


	//----- nvinfo : EIATTR_MAXREG_COUNT
	.align		4
        /*00bc*/ 	.byte	0x03, 0x1b
        /*00be*/ 	.short	0x00ff


	//----- nvinfo : EIATTR_MERCURY_ISA_VERSION
	.align		4
        /*00c0*/ 	.byte	0x03, 0x5f
        /*00c2*/ 	.short	0x0101


	//----- nvinfo : EIATTR_VRC_CTA_INIT_COUNT
	.align		4
        /*00c4*/ 	.byte	0x02, 0x4a
	.zero		1
	.zero		1


	//----- nvinfo : EIATTR_EXIT_INSTR_OFFSETS
	.align		4
        /*00c8*/ 	.byte	0x04, 0x1c
        /*00ca*/ 	.short	(.L_142 - .L_141)


	//   ....[0]....
.L_141:
        /*00cc*/ 	.word	0x00000080


	//   ....[1]....
        /*00d0*/ 	.word	0x00002170


	//   ....[2]....
        /*00d4*/ 	.word	0x00002210


	//   ....[3]....
        /*00d8*/ 	.word	0x000022b0


	//----- nvinfo : EIATTR_CRS_STACK_SIZE
	.align		4
.L_142:
        /*00dc*/ 	.byte	0x04, 0x1e
        /*00de*/ 	.short	(.L_144 - .L_143)
.L_143:
        /*00e0*/ 	.word	0x00000000


	//----- nvinfo : EIATTR_CBANK_PARAM_SIZE
	.align		4
.L_144:
        /*00e4*/ 	.byte	0x03, 0x19
        /*00e6*/ 	.short	0x0050


	//----- nvinfo : EIATTR_PARAM_CBANK
	.align		4
        /*00e8*/ 	.byte	0x04, 0x0a
        /*00ea*/ 	.short	(.L_146 - .L_145)
	.align		4
.L_145:
        /*00ec*/ 	.word	index@(.nv.constant0._Z23fused_indicators_kernelPKdPdS1_PiS1_S1_iiidd)
        /*00f0*/ 	.short	0x0380
        /*00f2*/ 	.short	0x0050


	//----- nvinfo : EIATTR_SW_WAR
	.align		4
.L_146:
        /*00f4*/ 	.byte	0x04, 0x36
        /*00f6*/ 	.short	(.L_148 - .L_147)
.L_147:
        /*00f8*/ 	.word	0x00000008
.L_148:


//--------------------- .nv.info._Z20optimized_rsi_kernelPKdPdii --------------------------
	.section	.nv.info._Z20optimized_rsi_kernelPKdPdii,"",@"SHT_CUDA_INFO"
	.sectionflags	@""
	.align	4


	//----- nvinfo : EIATTR_CUDA_API_VERSION
	.align		4
        /*0000*/ 	.byte	0x04, 0x37
        /*0002*/ 	.short	(.L_150 - .L_149)
.L_149:
        /*0004*/ 	.word	0x00000082


	//----- nvinfo : EIATTR_KPARAM_INFO
	.align		4
.L_150:
        /*0008*/ 	.byte	0x04, 0x17
        /*000a*/ 	.short	(.L_152 - .L_151)
.L_151:
        /*000c*/ 	.word	0x00000000
        /*0010*/ 	.short	0x0003
        /*0012*/ 	.short	0x0014
        /*0014*/ 	.byte	0x00, 0xf0, 0x11, 0x00


	//----- nvinfo : EIATTR_KPARAM_INFO
	.align		4
.L_152:
        /*0018*/ 	.byte	0x04, 0x17
        /*001a*/ 	.short	(.L_154 - .L_153)
.L_153:
        /*001c*/ 	.word	0x00000000
        /*0020*/ 	.short	0x0002
        /*0022*/ 	.short	0x0010
        /*0024*/ 	.byte	0x00, 0xf0, 0x11, 0x00


	//----- nvinfo : EIATTR_KPARAM_INFO
	.align		4
.L_154:
        /*0028*/ 	.byte	0x04, 0x17
        /*002a*/ 	.short	(.L_156 - .L_155)
.L_155:
        /*002c*/ 	.word	0x00000000
        /*0030*/ 	.short	0x0001
        /*0032*/ 	.short	0x0008
        /*0034*/ 	.byte	0x00, 0xf5, 0x21, 0x00


	//----- nvinfo : EIATTR_KPARAM_INFO
	.align		4
.L_156:
        /*0038*/ 	.byte	0x04, 0x17
        /*003a*/ 	.short	(.L_158 - .L_157)
.L_157:
        /*003c*/ 	.word	0x00000000
        /*0040*/ 	.short	0x0000
        /*0042*/ 	.short	0x0000
        /*0044*/ 	.byte	0x00, 0xf5, 0x21, 0x00


	//----- nvinfo : EIATTR_SPARSE_MMA_MASK
	.align		4
.L_158:
        /*0048*/ 	.byte	0x03, 0x50
        /*004a*/ 	.short	0x0000


	//----- nvinfo : EIATTR_MAXREG_COUNT
	.align		4
        /*004c*/ 	.byte	0x03, 0x1b
        /*004e*/ 	.short	0x00ff


	//----- nvinfo : EIATTR_NUM_BARRIERS
	.align		4
        /*0050*/ 	.byte	0x02, 0x4c
        /*0052*/ 	.byte	0x01
	.zero		1


	//----- nvinfo : EIATTR_MERCURY_ISA_VERSION
	.align		4
        /*0054*/ 	.byte	0x03, 0x5f
        /*0056*/ 	.short	0x0101


	//----- nvinfo : EIATTR_VRC_CTA_INIT_COUNT
	.align		4
        /*0058*/ 	.byte	0x02, 0x4a
	.zero		1
	.zero		1


	//----- nvinfo : EIATTR_EXIT_INSTR_OFFSETS
	.align		4
        /*005c*/ 	.byte	0x04, 0x1c
        /*005e*/ 	.short	(.L_160 - .L_159)


	//   ....[0]....
.L_159:
        /*0060*/ 	.word	0x00000070


	//   ....[1]....
        /*0064*/ 	.word	0x00000100


	//   ....[2]....
        /*0068*/ 	.word	0x000010b0


	//   ....[3]....
        /*006c*/ 	.word	0x00001430


	//   ....[4]....
        /*0070*/ 	.word	0x00001780


	//----- nvinfo : EIATTR_CRS_STACK_SIZE
	.align		4
.L_160:
        /*0074*/ 	.byte	0x04, 0x1e
        /*0076*/ 	.short	(.L_162 - .L_161)
.L_161:
        /*0078*/ 	.word	0x00000000


	//----- nvinfo : EIATTR_CBANK_PARAM_SIZE
	.align		4
.L_162:
        /*007c*/ 	.byte	0x03, 0x19
        /*007e*/ 	.short	0x0018


	//----- nvinfo : EIATTR_PARAM_CBANK
	.align		4
        /*0080*/ 	.byte	0x04, 0x0a
        /*0082*/ 	.short	(.L_164 - .L_163)
	.align		4
.L_163:
        /*0084*/ 	.word	index@(.nv.constant0._Z20optimized_rsi_kernelPKdPdii)
        /*0088*/ 	.short	0x0380
        /*008a*/ 	.short	0x0018


	//----- nvinfo : EIATTR_SW_WAR
	.align		4
.L_164:
        /*008c*/ 	.byte	0x04, 0x36
        /*008e*/ 	.short	(.L_166 - .L_165)
.L_165:
        /*0090*/ 	.word	0x00000008
.L_166:


//--------------------- .nv.info._Z20optimized_sma_kernelPKdPdii --------------------------
	.section	.nv.info._Z20optimized_sma_kernelPKdPdii,"",@"SHT_CUDA_INFO"
	.sectionflags	@""
	.align	4


	//----- nvinfo : EIATTR_CUDA_API_VERSION
	.align		4
        /*0000*/ 	.byte	0x04, 0x37
        /*0002*/ 	.short	(.L_168 - .L_167)
.L_167:
        /*0004*/ 	.word	0x00000082


	//----- nvinfo : EIATTR_KPARAM_INFO
	.align		4
.L_168:
        /*0008*/ 	.byte	0x04, 0x17
        /*000a*/ 	.short	(.L_170 - .L_169)
.L_169:
        /*000c*/ 	.word	0x00000000
        /*0010*/ 	.short	0x0003
        /*0012*/ 	.short	0x0014
        /*0014*/ 	.byte	0x00, 0xf0, 0x11, 0x00


	//----- nvinfo : EIATTR_KPARAM_INFO
	.align		4
.L_170:
        /*0018*/ 	.byte	0x04, 0x17
        /*001a*/ 	.short	(.L_172 - .L_171)
.L_171:
        /*001c*/ 	.word	0x00000000
        /*0020*/ 	.short	0x0002
        /*0022*/ 	.short	0x0010
        /*0024*/ 	.byte	0x00, 0xf0, 0x11, 0x00


	//----- nvinfo : EIATTR_KPARAM_INFO
	.align		4
.L_172:
        /*0028*/ 	.byte	0x04, 0x17
        /*002a*/ 	.short	(.L_174 - .L_173)
.L_173:
        /*002c*/ 	.word	0x00000000
        /*0030*/ 	.short	0x0001
        /*0032*/ 	.short	0x0008
        /*0034*/ 	.byte	0x00, 0xf5, 0x21, 0x00


	//----- nvinfo : EIATTR_KPARAM_INFO
	.align		4
.L_174:
        /*0038*/ 	.byte	0x04, 0x17
        /*003a*/ 	.short	(.L_176 - .L_175)
.L_175:
        /*003c*/ 	.word	0x00000000
        /*0040*/ 	.short	0x0000
        /*0042*/ 	.short	0x0000
        /*0044*/ 	.byte	0x00, 0xf5, 0x21, 0x00


	//----- nvinfo : EIATTR_SPARSE_MMA_MASK
	.align		4
.L_176:
        /*0048*/ 	.byte	0x03, 0x50
        /*004a*/ 	.short	0x0000


	//----- nvinfo : EIATTR_MAXREG_COUNT
	.align		4
        /*004c*/ 	.byte	0x03, 0x1b
        /*004e*/ 	.short	0x00ff


	//----- nvinfo : EIATTR_NUM_BARRIERS
	.align		4
        /*0050*/ 	.byte	0x02, 0x4c
        /*0052*/ 	.byte	0x01
	.zero		1


	//----- nvinfo : EIATTR_MERCURY_ISA_VERSION
	.align		4
        /*0054*/ 	.byte	0x03, 0x5f
        /*0056*/ 	.short	0x0101


	//----- nvinfo : EIATTR_VRC_CTA_INIT_COUNT
	.align		4
        /*0058*/ 	.byte	0x02, 0x4a
	.zero		1
	.zero		1


	//----- nvinfo : EIATTR_EXIT_INSTR_OFFSETS
	.align		4
        /*005c*/ 	.byte	0x04, 0x1c
        /*005e*/ 	.short	(.L_178 - .L_177)


	//   ....[0]....
.L_177:
        /*0060*/ 	.word	0x00000080


	//   ....[1]....
        /*0064*/ 	.word	0x00000360


	//   ....[2]....
        /*0068*/ 	.word	0x00000560


	//----- nvinfo : EIATTR_CRS_STACK_SIZE
	.align		4
.L_178:
        /*006c*/ 	.byte	0x04, 0x1e
        /*006e*/ 	.short	(.L_180 - .L_179)
.L_179:
        /*0070*/ 	.word	0x00000000


	//----- nvinfo : EIATTR_CBANK_PARAM_SIZE
	.align		4
.L_180:
        /*0074*/ 	.byte	0x03, 0x19
        /*0076*/ 	.short	0x0018


	//----- nvinfo : EIATTR_PARAM_CBANK
	.align		4
        /*0078*/ 	.byte	0x04, 0x0a
        /*007a*/ 	.short	(.L_182 - .L_181)
	.align		4
.L_181:
        /*007c*/ 	.word	index@(.nv.constant0._Z20optimized_sma_kernelPKdPdii)
        /*0080*/ 	.short	0x0380
        /*0082*/ 	.short	0x0018


	//----- nvinfo : EIATTR_SW_WAR
	.align		4
.L_182:
        /*0084*/ 	.byte	0x04, 0x36
        /*0086*/ 	.short	(.L_184 - .L_183)
.L_183:
        /*0088*/ 	.word	0x00000008
.L_184:


//--------------------- .nv.callgraph             --------------------------
	.section	.nv.callgraph,"",@"SHT_CUDA_CALLGRAPH"
	.align	4
	.sectionentsize	8
	.align		4
        /*0000*/ 	.word	0x00000000
	.align		4
        /*0004*/ 	.word	0xffffffff
	.align		4
        /*0008*/ 	.word	0x00000000
	.align		4
        /*000c*/ 	.word	0xfffffffe
	.align		4
        /*0010*/ 	.word	0x00000000
	.align		4
        /*0014*/ 	.word	0xfffffffd
	.align		4
        /*0018*/ 	.word	0x00000000
	.align		4
        /*001c*/ 	.word	0xfffffffc


//--------------------- .nv.constant4             --------------------------
	.section	.nv.constant4,"a",@progbits
	.align	8
	.align		8
.nv.constant4:
        /*0000*/ 	.dword	_ZN34_INTERNAL_a578a356_4_k_cu_f7acedda4cuda3std3__45__cpo5beginE
	.align		8
        /*0008*/ 	.dword	_ZN34_INTERNAL_a578a356_4_k_cu_f7acedda4cuda3std3__45__cpo3endE
	.align		8
        /*0010*/ 	.dword	_ZN34_INTERNAL_a578a356_4_k_cu_f7acedda4cuda3std3__45__cpo6cbeginE
	.align		8
        /*0018*/ 	.dword	_ZN34_INTERNAL_a578a356_4_k_cu_f7acedda4cuda3std3__45__cpo4cendE
	.align		8
        /*0020*/ 	.dword	_ZN34_INTERNAL_a578a356_4_k_cu_f7acedda4cuda3std3__45__cpo6rbeginE
	.align		8
        /*0028*/ 	.dword	_ZN34_INTERNAL_a578a356_4_k_cu_f7acedda4cuda3std3__45__cpo4rendE
	.align		8
        /*0030*/ 	.dword	_ZN34_INTERNAL_a578a356_4_k_cu_f7acedda4cuda3std3__45__cpo7crbeginE
	.align		8
        /*0038*/ 	.dword	_ZN34_INTERNAL_a578a356_4_k_cu_f7acedda4cuda3std3__45__cpo5crendE
	.align		8
        /*0040*/ 	.dword	_ZN34_INTERNAL_a578a356_4_k_cu_f7acedda4cuda3std3__436_GLOBAL__N__a578a356_4_k_cu_f7acedda6ignoreE
	.align		8
        /*0048*/ 	.dword	_ZN34_INTERNAL_a578a356_4_k_cu_f7acedda4cuda3std3__419piecewise_constructE
	.align		8
        /*0050*/ 	.dword	_ZN34_INTERNAL_a578a356_4_k_cu_f7acedda4cuda3std3__48in_placeE
	.align		8
        /*0058*/ 	.dword	_ZN34_INTERNAL_a578a356_4_k_cu_f7acedda4cuda3std3__420unreachable_sentinelE
	.align		8
        /*0060*/ 	.dword	_ZN34_INTERNAL_a578a356_4_k_cu_f7acedda4cuda3std3__47nulloptE
	.align		8
        /*0068*/ 	.dword	_ZN34_INTERNAL_a578a356_4_k_cu_f7acedda4cuda3std3__48unexpectE
	.align		8
        /*0070*/ 	.dword	_ZN34_INTERNAL_a578a356_4_k_cu_f7acedda4cuda3std6ranges3__45__cpo4swapE
	.align		8
        /*0078*/ 	.dword	_ZN34_INTERNAL_a578a356_4_k_cu_f7acedda4cuda3std6ranges3__45__cpo9iter_moveE
	.align		8
        /*0080*/ 	.dword	_ZN34_INTERNAL_a578a356_4_k_cu_f7acedda4cuda3std6ranges3__45__cpo5beginE
	.align		8
        /*0088*/ 	.dword	_ZN34_INTERNAL_a578a356_4_k_cu_f7acedda4cuda3std6ranges3__45__cpo3endE
	.align		8
        /*0090*/ 	.dword	_ZN34_INTERNAL_a578a356_4_k_cu_f7acedda4cuda3std6ranges3__45__cpo6cbeginE
	.align		8
        /*0098*/ 	.dword	_ZN34_INTERNAL_a578a356_4_k_cu_f7acedda4cuda3std6ranges3__45__cpo4cendE
	.align		8
        /*00a0*/ 	.dword	_ZN34_INTERNAL_a578a356_4_k_cu_f7acedda4cuda3std6ranges3__45__cpo7advanceE
	.align		8
        /*00a8*/ 	.dword	_ZN34_INTERNAL_a578a356_4_k_cu_f7acedda4cuda3std6ranges3__45__cpo9iter_swapE
	.align		8
        /*00b0*/ 	.dword	_ZN34_INTERNAL_a578a356_4_k_cu_f7acedda4cuda3std6ranges3__45__cpo4nextE
	.align		8
        /*00b8*/ 	.dword	_ZN34_INTERNAL_a578a356_4_k_cu_f7acedda4cuda3std6ranges3__45__cpo4prevE
	.align		8
        /*00c0*/ 	.dword	_ZN34_INTERNAL_a578a356_4_k_cu_f7acedda4cuda3std6ranges3__45__cpo4dataE
	.align		8
        /*00c8*/ 	.dword	_ZN34_INTERNAL_a578a356_4_k_cu_f7acedda4cuda3std6ranges3__45__cpo5cdataE
	.align		8
        /*00d0*/ 	.dword	_ZN34_INTERNAL_a578a356_4_k_cu_f7acedda4cuda3std6ranges3__45__cpo4sizeE
	.align		8
        /*00d8*/ 	.dword	_ZN34_INTERNAL_a578a356_4_k_cu_f7acedda4cuda3std6ranges3__45__cpo5ssizeE
	.align		8
        /*00e0*/ 	.dword	_ZN34_INTERNAL_a578a356_4_k_cu_f7acedda4cuda3std6ranges3__45__cpo8distanceE
	.align		8
        /*00e8*/ 	.dword	_ZN34_INTERNAL_a578a356_4_k_cu_f7acedda6thrust24THRUST_300001_SM_1000_NS8cuda_cub3parE
	.align		8
        /*00f0*/ 	.dword	_ZN34_INTERNAL_a578a356_4_k_cu_f7acedda6thrust24THRUST_300001_SM_1000_NS8cuda_cub10par_nosyncE
	.align		8
        /*00f8*/ 	.dword	_ZN34_INTERNAL_a578a356_4_k_cu_f7acedda6thrust24THRUST_300001_SM_1000_NS6system6detail10sequential3seqE
	.align		8
        /*0100*/ 	.dword	_ZN34_INTERNAL_a578a356_4_k_cu_f7acedda6thrust24THRUST_300001_SM_1000_NS6system3cpp3parE
	.align		8
        /*0108*/ 	.dword	_ZN34_INTERNAL_a578a356_4_k_cu_f7acedda6thrust24THRUST_300001_SM_1000_NS12placeholders2_1E
	.align		8
        /*0110*/ 	.dword	_ZN34_INTERNAL_a578a356_4_k_cu_f7acedda6thrust24THRUST_300001_SM_1000_NS12placeholders2_2E
	.align		8
        /*0118*/ 	.dword	_ZN34_INTERNAL_a578a356_4_k_cu_f7acedda6thrust24THRUST_300001_SM_1000_NS12placeholders2_3E
	.align		8
        /*0120*/ 	.dword	_ZN34_INTERNAL_a578a356_4_k_cu_f7acedda6thrust24THRUST_300001_SM_1000_NS12placeholders2_4E
	.align		8
        /*0128*/ 	.dword	_ZN34_INTERNAL_a578a356_4_k_cu_f7acedda6thrust24THRUST_300001_SM_1000_NS12placeholders2_5E
	.align		8
        /*0130*/ 	.dword	_ZN34_INTERNAL_a578a356_4_k_cu_f7acedda6thrust24THRUST_300001_SM_1000_NS12placeholders2_6E
	.align		8
        /*0138*/ 	.dword	_ZN34_INTERNAL_a578a356_4_k_cu_f7acedda6thrust24THRUST_300001_SM_1000_NS12placeholders2_7E
	.align		8
        /*0140*/ 	.dword	_ZN34_INTERNAL_a578a356_4_k_cu_f7acedda6thrust24THRUST_300001_SM_1000_NS12placeholders2_8E
	.align		8
        /*0148*/ 	.dword	_ZN34_INTERNAL_a578a356_4_k_cu_f7acedda6thrust24THRUST_300001_SM_1000_NS12placeholders2_9E
	.align		8
        /*0150*/ 	.dword	_ZN34_INTERNAL_a578a356_4_k_cu_f7acedda6thrust24THRUST_300001_SM_1000_NS12placeholders3_10E
	.align		8
        /*0158*/ 	.dword	_ZN34_INTERNAL_a578a356_4_k_cu_f7acedda6thrust24THRUST_300001_SM_1000_NS3seqE
	.align		8
        /*0160*/ 	.dword	_ZN34_INTERNAL_a578a356_4_k_cu_f7acedda6thrust24THRUST_300001_SM_1000_NS6deviceE


//--------------------- .text._ZN3cub18CUB_300001_SM_10006detail11EmptyKernelIvEEvv --------------------------
	.section	.text._ZN3cub18CUB_300001_SM_10006detail11EmptyKernelIvEEvv,"ax",@progbits
	.align	128
        .global         _ZN3cub18CUB_300001_SM_10006detail11EmptyKernelIvEEvv
        .type           _ZN3cub18CUB_300001_SM_10006detail11EmptyKernelIvEEvv,@function
        .size           _ZN3cub18CUB_300001_SM_10006detail11EmptyKernelIvEEvv,(.L_x_99 - _ZN3cub18CUB_300001_SM_10006detail11EmptyKernelIvEEvv)
        .other          _ZN3cub18CUB_300001_SM_10006detail11EmptyKernelIvEEvv,@"STO_CUDA_ENTRY STV_DEFAULT"
_ZN3cub18CUB_300001_SM_10006detail11EmptyKernelIvEEvv:
.text._ZN3cub18CUB_300001_SM_10006detail11EmptyKernelIvEEvv:
[----:B------:R-:W-:Y:S01]  /*0000*/  LDC R1, c[0x0][0x37c] ;  /* 0x0000df00ff017b82 */ /* 0x000fe20000000800 */
[----:B------:R-:W-:Y:S05]  /*0010*/  EXIT ;  /* 0x000000000000794d */ /* 0x000fea0003800000 */
.L_x_0:
[----:B------:R-:W-:-:S00]  /*0020*/  BRA `(.L_x_0) ;  /* 0xfffffffc00fc7947 */ /* 0x000fc0000383ffff */
[----:B------:R-:W-:-:S00]  /*0030*/  NOP ;  /* 0x0000000000007918 */ /* 0x000fc00000000000 */
        /* <DEDUP_REMOVED lines=12> */
.L_x_99:


//--------------------- .text._Z23optimized_signal_kernelPKdS0_S0_PiPdS2_idd --------------------------
	.section	.text._Z23optimized_signal_kernelPKdS0_S0_PiPdS2_idd,"ax",@progbits
	.align	128
        .global         _Z23optimized_signal_kernelPKdS0_S0_PiPdS2_idd
        .type           _Z23optimized_signal_kernelPKdS0_S0_PiPdS2_idd,@function
        .size           _Z23optimized_signal_kernelPKdS0_S0_PiPdS2_idd,(.L_x_95 - _Z23optimized_signal_kernelPKdS0_S0_PiPdS2_idd)
        .other          _Z23optimized_signal_kernelPKdS0_S0_PiPdS2_idd,@"STO_CUDA_ENTRY STV_DEFAULT"
_Z23optimized_signal_kernelPKdS0_S0_PiPdS2_idd:
.text._Z23optimized_signal_kernelPKdS0_S0_PiPdS2_idd:
[----:B------:R-:W-:Y:S01]  /*0000*/  LDC R1, c[0x0][0x37c] ;  /* 0x0000df00ff017b82 */ /* 0x000fe20000000800 */
[----:B------:R-:W0:Y:S07]  /*0010*/  S2R R3, SR_TID.X ;  /* 0x0000000000037919 */ /* 0x000e2e0000002100 */
[----:B------:R-:W0:Y:S01]  /*0020*/  S2UR UR4, SR_CTAID.X ;  /* 0x00000000000479c3 */ /* 0x000e220000002500 */
[----:B------:R-:W1:Y:S07]  /*0030*/  LDCU UR5, c[0x0][0x3b0] ;  /* 0x00007600ff0577ac */ /* 0x000e6e0008000800 */
[----:B------:R-:W0:Y:S02]  /*0040*/  LDC R0, c[0x0][0x360] ;  /* 0x0000d800ff007b82 */ /* 0x000e240000000800 */
[----:B0-----:R-:W-:-:S05]  /*0050*/  IMAD R0, R0, UR4, R3 ;  /* 0x0000000400007c24 */ /* 0x001fca000f8e0203 */
[----:B-1----:R-:W-:-:S13]  /*0060*/  ISETP.GE.AND P0, PT, R0, UR5, PT ;  /* 0x0000000500007c0c */ /* 0x002fda000bf06270 */
[----:B------:R-:W-:Y:S05]  /*0070*/  @P0 EXIT ;  /* 0x000000000000094d */ /* 0x000fea0003800000 */
[----:B------:R-:W0:Y:S01]  /*0080*/  LDC.64 R6, c[0x0][0x388] ;  /* 0x0000e200ff067b82 */ /* 0x000e220000000a00 */
[----:B------:R-:W1:Y:S07]  /*0090*/  LDCU.64 UR4, c[0x0][0x358] ;  /* 0x00006b00ff0477ac */ /* 0x000e6e0008000a00 */
[----:B------:R-:W2:Y:S08]  /*00a0*/  LDC.64 R8, c[0x0][0x390] ;  /* 0x0000e400ff087b82 */ /* 0x000eb00000000a00 */
[----:B------:R-:W3:Y:S01]  /*00b0*/  LDC.64 R10, c[0x0][0x380] ;  /* 0x0000e000ff0a7b82 */ /* 0x000ee20000000a00 */
[----:B0-----:R-:W-:-:S06]  /*00c0*/  IMAD.WIDE R6, R0, 0x8, R6 ;  /* 0x0000000800067825 */ /* 0x001fcc00078e0206 */
[----:B-1----:R-:W5:Y:S01]  /*00d0*/  LDG.E.64 R6, desc[UR4][R6.64] ;  /* 0x0000000406067981 */ /* 0x002f62000c1e1b00 */
[----:B--2---:R-:W-:-:S06]  /*00e0*/  IMAD.WIDE R8, R0, 0x8, R8 ;  /* 0x0000000800087825 */ /* 0x004fcc00078e0208 */
[----:B------:R-:W5:Y:S01]  /*00f0*/  LDG.E.64 R8, desc[UR4][R8.64] ;  /* 0x0000000408087981 */ /* 0x000f62000c1e1b00 */
[----:B---3--:R-:W-:-:S06]  /*0100*/  IMAD.WIDE R4, R0, 0x8, R10 ;  /* 0x0000000800047825 */ /* 0x008fcc00078e020a */
[----:B------:R-:W5:Y:S01]  /*0110*/  LDG.E.64 R4, desc[UR4][R4.64] ;  /* 0x0000000404047981 */ /* 0x000f62000c1e1b00 */
[----:B------:R-:W-:Y:S01]  /*0120*/  ISETP.GE.AND P1, PT, R0, 0x1, PT ;  /* 0x000000010000780c */ /* 0x000fe20003f26270 */
[----:B------:R-:W-:Y:S01]  /*0130*/  BSSY.RECONVERGENT B0, `(.L_x_1) ;  /* 0x0000020000007945 */ /* 0x000fe20003800200 */
[----:B------:R-:W-:-:S11]  /*0140*/  PLOP3.LUT P0, PT, PT, PT, PT, 0x8, 0x80 ;  /* 0x000000000080781c */ /* 0x000fd60003f0e170 */
[----:B------:R-:W-:Y:S05]  /*0150*/  @!P1 BRA `(.L_x_2) ;  /* 0x0000000000749947 */ /* 0x000fea0003800000 */
[----:B------:R-:W-:-:S04]  /*0160*/  VIADD R3, R0, 0xffffffff ;  /* 0xffffffff00037836 */ /* 0x000fc80000000000 */
[----:B------:R-:W-:-:S06]  /*0170*/  IMAD.WIDE.U32 R10, R3, 0x8, R10 ;  /* 0x00000008030a7825 */ /* 0x000fcc00078e000a */
[----:B------:R-:W2:Y:S01]  /*0180*/  LDG.E.64 R10, desc[UR4][R10.64] ;  /* 0x000000040a0a7981 */ /* 0x000ea2000c1e1b00 */
[----:B------:R-:W-:Y:S01]  /*0190*/  IMAD.MOV.U32 R2, RZ, RZ, 0x1 ;  /* 0x00000001ff027424 */ /* 0x000fe200078e00ff */
[----:B-----5:R-:W-:Y:S01]  /*01a0*/  FSETP.GEU.AND P1, PT, |R5|, 6.5827683646048100446e-37, PT ;  /* 0x036000000500780b */ /* 0x020fe20003f2e200 */
[----:B------:R-:W-:Y:S01]  /*01b0*/  BSSY.RECONVERGENT B1, `(.L_x_3) ;  /* 0x0000011000017945 */ /* 0x000fe20003800200 */
[----:B--2---:R-:W0:Y:S03]  /*01c0*/  MUFU.RCP64H R3, R11 ;  /* 0x0000000b00037308 */ /* 0x004e260000001800 */
[----:B0-----:R-:W-:-:S08]  /*01d0*/  DFMA R12, -R10, R2, 1 ;  /* 0x3ff000000a0c742b */ /* 0x001fd00000000102 */
[----:B------:R-:W-:-:S08]  /*01e0*/  DFMA R12, R12, R12, R12 ;  /* 0x0000000c0c0c722b */ /* 0x000fd0000000000c */
[----:B------:R-:W-:-:S08]  /*01f0*/  DFMA R12, R2, R12, R2 ;  /* 0x0000000c020c722b */ /* 0x000fd00000000002 */
[----:B------:R-:W-:-:S08]  /*0200*/  DFMA R2, -R10, R12, 1 ;  /* 0x3ff000000a02742b */ /* 0x000fd0000000010c */
[----:B------:R-:W-:-:S08]  /*0210*/  DFMA R2, R12, R2, R12 ;  /* 0x000000020c02722b */ /* 0x000fd0000000000c */
[----:B------:R-:W-:-:S08]  /*0220*/  DMUL R12, R4, R2 ;  /* 0x00000002040c7228 */ /* 0x000fd00000000000 */
[----:B------:R-:W-:-:S08]  /*0230*/  DFMA R14, -R10, R12, R4 ;  /* 0x0000000c0a0e722b */ /* 0x000fd00000000104 */
[----:B------:R-:W-:-:S10]  /*0240*/  DFMA R2, R2, R14, R12 ;  /* 0x0000000e0202722b */ /* 0x000fd4000000000c */
[----:B------:R-:W-:-:S05]  /*0250*/  FFMA R12, RZ, R11, R3 ;  /* 0x0000000bff0c7223 */ /* 0x000fca0000000003 */
[----:B------:R-:W-:-:S13]  /*0260*/  FSETP.GT.AND P0, PT, |R12|, 1.469367938527859385e-39, PT ;  /* 0x001000000c00780b */ /* 0x000fda0003f04200 */
[----:B------:R-:W-:Y:S05]  /*0270*/  @P0 BRA P1, `(.L_x_4) ;  /* 0x0000000000100947 */ /* 0x000fea0000800000 */
[----:B------:R-:W-:Y:S01]  /*0280*/  IMAD.MOV.U32 R12, RZ, RZ, R4 ;  /* 0x000000ffff0c7224 */ /* 0x000fe200078e0004 */
[----:B------:R-:W-:Y:S01]  /*0290*/  MOV R16, 0x2c0 ;  /* 0x000002c000107802 */ /* 0x000fe20000000f00 */
[----:B------:R-:W-:-:S07]  /*02a0*/  IMAD.MOV.U32 R13, RZ, RZ, R5 ;  /* 0x000000ffff0d7224 */ /* 0x000fce00078e0005 */
[----:B------:R-:W-:Y:S05]  /*02b0*/  CALL.REL.NOINC `($__internal_0_$__cuda_sm20_div_rn_f64_full) ;  /* 0x0000000000fc7944 */ /* 0x000fea0003c00000 */
.L_x_4:
[----:B------:R-:W-:Y:S05]  /*02c0*/  BSYNC.RECONVERGENT B1 ;  /* 0x0000000000017941 */ /* 0x000fea0003800200 */
.L_x_3:
[----:B------:R-:W-:Y:S01]  /*02d0*/  UMOV UR6, 0x7ae147ae ;  /* 0x7ae147ae00067882 */ /* 0x000fe20000000000 */
[----:B------:R-:W-:Y:S02]  /*02e0*/  UMOV UR7, 0x3fefae14 ;  /* 0x3fefae1400077882 */ /* 0x000fe40000000000 */
[----:B------:R-:W-:Y:S01]  /*02f0*/  DSETP.GEU.AND P0, PT, R2, UR6, PT ;  /* 0x0000000602007e2a */ /* 0x000fe2000bf0e000 */
[----:B------:R-:W-:Y:S01]  /*0300*/  UMOV UR6, 0xc28f5c29 ;  /* 0xc28f5c2900067882 */ /* 0x000fe20000000000 */
[----:B------:R-:W-:-:S04]  /*0310*/  UMOV UR7, 0x3ff028f5 ;  /* 0x3ff028f500077882 */ /* 0x000fc80000000000 */
[----:B------:R-:W-:-:S14]  /*0320*/  DSETP.GT.OR P0, PT, R2, UR6, !P0 ;  /* 0x0000000602007e2a */ /* 0x000fdc000c704400 */
.L_x_2:
[----:B------:R-:W-:Y:S05]  /*0330*/  BSYNC.RECONVERGENT B0 ;  /* 0x0000000000007941 */ /* 0x000fea0003800200 */
.L_x_1:
[----:B------:R-:W0:Y:S02]  /*0340*/  LDCU.64 UR6, c[0x0][0x3b8] ;  /* 0x00007700ff0677ac */ /* 0x000e240008000a00 */
[----:B0----5:R-:W-:-:S06]  /*0350*/  DSETP.GEU.AND P1, PT, R8, UR6, PT ;  /* 0x0000000608007e2a */ /* 0x021fcc000bf2e000 */
[----:B------:R-:W-:-:S06]  /*0360*/  DSETP.GT.AND P1, PT, R4, R6, !P1 ;  /* 0x000000060400722a */ /* 0x000fcc0004f24000 */
[----:B------:R-:W-:-:S13]  /*0370*/  PLOP3.LUT P0, PT, P1, P0, PT, 0x80, 0x8 ;  /* 0x000000000008781c */ /* 0x000fda0000f01070 */
[----:B------:R-:W-:Y:S05]  /*0380*/  @!P0 BRA `(.L_x_5) ;  /* 0x0000000000a08947 */ /* 0x000fea0003800000 */
[----:B------:R-:W0:Y:S01]  /*0390*/  LDCU UR6, c[0x0][0x3c4] ;  /* 0x00007880ff0677ac */ /* 0x000e220008000800 */
[----:B------:R-:W1:Y:S01]  /*03a0*/  LDC.64 R10, c[0x0][0x3c0] ;  /* 0x0000f000ff0a7b82 */ /* 0x000e620000000a00 */
[----:B------:R-:W-:Y:S01]  /*03b0*/  IMAD.MOV.U32 R2, RZ, RZ, 0x1 ;  /* 0x00000001ff027424 */ /* 0x000fe200078e00ff */
[----:B------:R-:W-:Y:S01]  /*03c0*/  UMOV UR8, 0x47ae147b ;  /* 0x47ae147b00087882 */ /* 0x000fe20000000000 */
[----:B------:R-:W-:Y:S01]  /*03d0*/  UMOV UR9, 0x3f747ae1 ;  /* 0x3f747ae100097882 */ /* 0x000fe20000000000 */
[----:B------:R-:W-:-:S04]  /*03e0*/  IMAD.MOV.U32 R15, RZ, RZ, 0x1 ;  /* 0x00000001ff0f7424 */ /* 0x000fc800078e00ff */
[----:B------:R-:W2:Y:S01]  /*03f0*/  LDC.64 R12, c[0x0][0x398] ;  /* 0x0000e600ff0c7b82 */ /* 0x000ea20000000a00 */
[----:B0-----:R-:W1:Y:S02]  /*0400*/  MUFU.RCP64H R3, UR6 ;  /* 0x0000000600037d08 */ /* 0x001e640008001800 */
[----:B-1----:R-:W-:-:S08]  /*0410*/  DFMA R6, R2, -R10, 1 ;  /* 0x3ff000000206742b */ /* 0x002fd0000000080a */
[----:B------:R-:W-:-:S08]  /*0420*/  DFMA R6, R6, R6, R6 ;  /* 0x000000060606722b */ /* 0x000fd00000000006 */
[----:B------:R-:W-:-:S08]  /*0430*/  DFMA R6, R2, R6, R2 ;  /* 0x000000060206722b */ /* 0x000fd00000000002 */
[----:B------:R-:W-:-:S08]  /*0440*/  DFMA R2, R6, -R10, 1 ;  /* 0x3ff000000602742b */ /* 0x000fd0000000080a */
[----:B------:R-:W-:Y:S01]  /*0450*/  DFMA R2, R6, R2, R6 ;  /* 0x000000020602722b */ /* 0x000fe20000000006 */
[----:B--2---:R-:W-:-:S05]  /*0460*/  IMAD.WIDE R6, R0, 0x4, R12 ;  /* 0x0000000400067825 */ /* 0x004fca00078e020c */
[----:B------:R0:W-:Y:S02]  /*0470*/  STG.E desc[UR4][R6.64], R15 ;  /* 0x0000000f06007986 */ /* 0x0001e4000c101904 */
[----:B------:R-:W-:-:S08]  /*0480*/  DMUL R8, R2, -UR8 ;  /* 0x8000000802087c28 */ /* 0x000fd00008000000 */
[----:B------:R-:W-:-:S08]  /*0490*/  DFMA R10, R8, -R10, -UR8 ;  /* 0x80000008080a7e2b */ /* 0x000fd0000800080a */
[----:B------:R-:W-:-:S10]  /*04a0*/  DFMA R2, R2, R10, R8 ;  /* 0x0000000a0202722b */ /* 0x000fd40000000008 */
[----:B------:R-:W-:-:S05]  /*04b0*/  FFMA R8, RZ, UR6, R3 ;  /* 0x00000006ff087c23 */ /* 0x000fca0008000003 */
[----:B------:R-:W-:-:S13]  /*04c0*/  FSETP.GT.AND P0, PT, |R8|, 1.469367938527859385e-39, PT ;  /* 0x001000000800780b */ /* 0x000fda0003f04200 */
[----:B0-----:R-:W-:Y:S05]  /*04d0*/  @P0 BRA `(.L_x_6) ;  /* 0x00000000001c0947 */ /* 0x001fea0003800000 */
[----:B------:R-:W0:Y:S01]  /*04e0*/  LDCU.64 UR6, c[0x0][0x3c0] ;  /* 0x00007800ff0677ac */ /* 0x000e220008000a00 */
[----:B------:R-:W-:Y:S01]  /*04f0*/  IMAD.MOV.U32 R12, RZ, RZ, 0x47ae147b ;  /* 0x47ae147bff0c7424 */ /* 0x000fe200078e00ff */
[----:B------:R-:W-:Y:S01]  /*0500*/  MOV R16, 0x550 ;  /* 0x0000055000107802 */ /* 0x000fe20000000f00 */
[----:B------:R-:W-:Y:S02]  /*0510*/  IMAD.MOV.U32 R13, RZ, RZ, -0x408b851f ;  /* 0xbf747ae1ff0d7424 */ /* 0x000fe400078e00ff */
[----:B0-----:R-:W-:Y:S02]  /*0520*/  IMAD.U32 R10, RZ, RZ, UR6 ;  /* 0x00000006ff0a7e24 */ /* 0x001fe4000f8e00ff */
[----:B------:R-:W-:-:S07]  /*0530*/  IMAD.U32 R11, RZ, RZ, UR7 ;  /* 0x00000007ff0b7e24 */ /* 0x000fce000f8e00ff */
[----:B------:R-:W-:Y:S05]  /*0540*/  CALL.REL.NOINC `($__internal_0_$__cuda_sm20_div_rn_f64_full) ;  /* 0x0000000000587944 */ /* 0x000fea0003c00000 */
.L_x_6:
[----:B------:R-:W-:Y:S01]  /*0550*/  DADD R2, R2, 1 ;  /* 0x3ff0000002027429 */ /* 0x000fe20000000000 */
[----:B------:R-:W0:Y:S01]  /*0560*/  LDC.64 R8, c[0x0][0x3a0] ;  /* 0x0000e800ff087b82 */ /* 0x000e220000000a00 */
[----:B------:R-:W1:Y:S06]  /*0570*/  LDCU.64 UR6, c[0x0][0x3c0] ;  /* 0x00007800ff0677ac */ /* 0x000e6c0008000a00 */
[C---:B------:R-:W-:Y:S01]  /*0580*/  DMUL R2, R4.reuse, R2 ;  /* 0x0000000204027228 */ /* 0x040fe20000000000 */
[----:B------:R-:W2:Y:S07]  /*0590*/  LDC.64 R10, c[0x0][0x3a8] ;  /* 0x0000ea00ff0a7b82 */ /* 0x000eae0000000a00 */
[----:B------:R-:W-:-:S08]  /*05a0*/  DADD R6, R4, -R2 ;  /* 0x0000000004067229 */ /* 0x000fd00000000802 */
[----:B-1----:R-:W-:Y:S01]  /*05b0*/  DFMA R6, R6, UR6, R4 ;  /* 0x0000000606067c2b */ /* 0x002fe20008000004 */
[----:B0-----:R-:W-:-:S05]  /*05c0*/  IMAD.WIDE R4, R0, 0x8, R8 ;  /* 0x0000000800047825 */ /* 0x001fca00078e0208 */
[----:B------:R-:W-:Y:S01]  /*05d0*/  STG.E.64 desc[UR4][R4.64], R2 ;  /* 0x0000000204007986 */ /* 0x000fe2000c101b04 */
[----:B--2---:R-:W-:-:S05]  /*05e0*/  IMAD.WIDE R8, R0, 0x8, R10 ;  /* 0x0000000800087825 */ /* 0x004fca00078e020a */
[----:B------:R-:W-:Y:S01]  /*05f0*/  STG.E.64 desc[UR4][R8.64], R6 ;  /* 0x0000000608007986 */ /* 0x000fe2000c101b04 */
[----:B------:R-:W-:Y:S05]  /*0600*/  EXIT ;  /* 0x000000000000794d */ /* 0x000fea0003800000 */
.L_x_5:
[----:B------:R-:W0:Y:S08]  /*0610*/  LDC.64 R2, c[0x0][0x398] ;  /* 0x0000e600ff027b82 */ /* 0x000e300000000a00 */
[----:B------:R-:W1:Y:S08]  /*0620*/  LDC.64 R4, c[0x0][0x3a0] ;  /* 0x0000e800ff047b82 */ /* 0x000e700000000a00 */
[----:B------:R-:W2:Y:S01]  /*0630*/  LDC.64 R6, c[0x0][0x3a8] ;  /* 0x0000ea00ff067b82 */ /* 0x000ea20000000a00 */
[----:B0-----:R-:W-:-:S05]  /*0640*/  IMAD.WIDE R2, R0, 0x4, R2 ;  /* 0x0000000400027825 */ /* 0x001fca00078e0202 */
[----:B------:R-:W-:Y:S01]  /*0650*/  STG.E desc[UR4][R2.64], RZ ;  /* 0x000000ff02007986 */ /* 0x000fe2000c101904 */
[----:B-1----:R-:W-:-:S05]  /*0660*/  IMAD.WIDE R4, R0, 0x8, R4 ;  /* 0x0000000800047825 */ /* 0x002fca00078e0204 */
[----:B------:R-:W-:Y:S01]  /*0670*/  STG.E.64 desc[UR4][R4.64], RZ ;  /* 0x000000ff04007986 */ /* 0x000fe2000c101b04 */
[----:B--2---:R-:W-:-:S05]  /*0680*/  IMAD.WIDE R6, R0, 0x8, R6 ;  /* 0x0000000800067825 */ /* 0x004fca00078e0206 */
[----:B------:R-:W-:Y:S01]  /*0690*/  STG.E.64 desc[UR4][R6.64], RZ ;  /* 0x000000ff06007986 */ /* 0x000fe2000c101b04 */
[----:B------:R-:W-:Y:S05]  /*06a0*/  EXIT ;  /* 0x000000000000794d */ /* 0x000fea0003800000 */
        .weak           $__internal_0_$__cuda_sm20_div_rn_f64_full
        .type           $__internal_0_$__cuda_sm20_div_rn_f64_full,@function
        .size           $__internal_0_$__cuda_sm20_div_rn_f64_full,(.L_x_95 - $__internal_0_$__cuda_sm20_div_rn_f64_full)
$__internal_0_$__cuda_sm20_div_rn_f64_full:
[C---:B------:R-:W-:Y:S01]  /*06b0*/  FSETP.GEU.AND P0, PT, |R11|.reuse, 1.469367938527859385e-39, PT ;  /* 0x001000000b00780b */ /* 0x040fe20003f0e200 */
[----:B------:R-:W-:Y:S01]  /*06c0*/  IMAD.MOV.U32 R20, RZ, RZ, 0x1 ;  /* 0x00000001ff147424 */ /* 0x000fe200078e00ff */
[----:B------:R-:W-:Y:S01]  /*06d0*/  LOP3.LUT R2, R11, 0x800fffff, RZ, 0xc0, !PT ;  /* 0x800fffff0b027812 */ /* 0x000fe200078ec0ff */
[----:B------:R-:W-:Y:S01]  /*06e0*/  BSSY.RECONVERGENT B2, `(.L_x_7) ;  /* 0x0000054000027945 */ /* 0x000fe20003800200 */
[C---:B------:R-:W-:Y:S02]  /*06f0*/  FSETP.GEU.AND P2, PT, |R13|.reuse, 1.469367938527859385e-39, PT ;  /* 0x001000000d00780b */ /* 0x040fe40003f4e200 */
[----:B------:R-:W-:Y:S01]  /*0700*/  LOP3.LUT R3, R2, 0x3ff00000, RZ, 0xfc, !PT ;  /* 0x3ff0000002037812 */ /* 0x000fe200078efcff */
[----:B------:R-:W-:Y:S01]  /*0710*/  IMAD.MOV.U32 R2, RZ, RZ, R10 ;  /* 0x000000ffff027224 */ /* 0x000fe200078e000a */
[----:B------:R-:W-:Y:S02]  /*0720*/  LOP3.LUT R17, R13, 0x7ff00000, RZ, 0xc0, !PT ;  /* 0x7ff000000d117812 */ /* 0x000fe400078ec0ff */
[----:B------:R-:W-:-:S03]  /*0730*/  LOP3.LUT R26, R11, 0x7ff00000, RZ, 0xc0, !PT ;  /* 0x7ff000000b1a7812 */ /* 0x000fc600078ec0ff */
[----:B------:R-:W-:Y:S01]  /*0740*/  @!P0 DMUL R2, R10, 8.98846567431157953865e+307 ;  /* 0x7fe000000a028828 */ /* 0x000fe20000000000 */
[----:B------:R-:W-:-:S03]  /*0750*/  ISETP.GE.U32.AND P1, PT, R17, R26, PT ;  /* 0x0000001a1100720c */ /* 0x000fc60003f26070 */
[----:B------:R-:W-:Y:S01]  /*0760*/  @!P2 LOP3.LUT R18, R11, 0x7ff00000, RZ, 0xc0, !PT ;  /* 0x7ff000000b12a812 */ /* 0x000fe200078ec0ff */
[----:B------:R-:W-:Y:S01]  /*0770*/  @!P2 IMAD.MOV.U32 R22, RZ, RZ, RZ ;  /* 0x000000ffff16a224 */ /* 0x000fe200078e00ff */
[----:B------:R-:W0:Y:S02]  /*0780*/  MUFU.RCP64H R21, R3 ;  /* 0x0000000300157308 */ /* 0x000e240000001800 */
[----:B------:R-:W-:Y:S01]  /*0790*/  @!P2 ISETP.GE.U32.AND P3, PT, R17, R18, PT ;  /* 0x000000121100a20c */ /* 0x000fe20003f66070 */
[----:B------:R-:W-:Y:S01]  /*07a0*/  IMAD.MOV.U32 R18, RZ, RZ, 0x1ca00000 ;  /* 0x1ca00000ff127424 */ /* 0x000fe200078e00ff */
[----:B------:R-:W-:-:S04]  /*07b0*/  @!P0 LOP3.LUT R26, R3, 0x7ff00000, RZ, 0xc0, !PT ;  /* 0x7ff00000031a8812 */ /* 0x000fc800078ec0ff */
[----:B------:R-:W-:Y:S01]  /*07c0*/  @!P2 SEL R19, R18, 0x63400000, !P3 ;  /* 0x634000001213a807 */ /* 0x000fe20005800000 */
[----:B------:R-:W-:-:S03]  /*07d0*/  VIADD R27, R26, 0xffffffff ;  /* 0xffffffff1a1b7836 */ /* 0x000fc60000000000 */
[----:B------:R-:W-:-:S04]  /*07e0*/  @!P2 LOP3.LUT R19, R19, 0x80000000, R13, 0xf8, !PT ;  /* 0x800000001313a812 */ /* 0x000fc800078ef80d */
[----:B------:R-:W-:Y:S01]  /*07f0*/  @!P2 LOP3.LUT R23, R19, 0x100000, RZ, 0xfc, !PT ;  /* 0x001000001317a812 */ /* 0x000fe200078efcff */
[----:B0-----:R-:W-:Y:S01]  /*0800*/  DFMA R14, R20, -R2, 1 ;  /* 0x3ff00000140e742b */ /* 0x001fe20000000802 */
[----:B------:R-:W-:-:S07]  /*0810*/  IMAD.MOV.U32 R19, RZ, RZ, R17 ;  /* 0x000000ffff137224 */ /* 0x000fce00078e0011 */
[----:B------:R-:W-:-:S08]  /*0820*/  DFMA R14, R14, R14, R14 ;  /* 0x0000000e0e0e722b */ /* 0x000fd0000000000e */
[----:B------:R-:W-:Y:S01]  /*0830*/  DFMA R20, R20, R14, R20 ;  /* 0x0000000e1414722b */ /* 0x000fe20000000014 */
[----:B------:R-:W-:Y:S01]  /*0840*/  SEL R15, R18, 0x63400000, !P1 ;  /* 0x63400000120f7807 */ /* 0x000fe20004800000 */
[----:B------:R-:W-:-:S03]  /*0850*/  IMAD.MOV.U32 R14, RZ, RZ, R12 ;  /* 0x000000ffff0e7224 */ /* 0x000fc600078e000c */
[----:B------:R-:W-:-:S03]  /*0860*/  LOP3.LUT R15, R15, 0x800fffff, R13, 0xf8, !PT ;  /* 0x800fffff0f0f7812 */ /* 0x000fc600078ef80d */
[----:B------:R-:W-:-:S03]  /*0870*/  DFMA R24, R20, -R2, 1 ;  /* 0x3ff000001418742b */ /* 0x000fc60000000802 */
[----:B------:R-:W-:-:S05]  /*0880*/  @!P2 DFMA R14, R14, 2, -R22 ;  /* 0x400000000e0ea82b */ /* 0x000fca0000000816 */
[----:B------:R-:W-:-:S05]  /*0890*/  DFMA R24, R20, R24, R20 ;  /* 0x000000181418722b */ /* 0x000fca0000000014 */
[----:B------:R-:W-:-:S03]  /*08a0*/  @!P2 LOP3.LUT R19, R15, 0x7ff00000, RZ, 0xc0, !PT ;  /* 0x7ff000000f13a812 */ /* 0x000fc600078ec0ff */
[----:B------:R-:W-:Y:S02]  /*08b0*/  DMUL R20, R24, R14 ;  /* 0x0000000e18147228 */ /* 0x000fe40000000000 */
[----:B------:R-:W-:-:S05]  /*08c0*/  VIADD R22, R19, 0xffffffff ;  /* 0xffffffff13167836 */ /* 0x000fca0000000000 */
[----:B------:R-:W-:Y:S01]  /*08d0*/  ISETP.GT.U32.AND P0, PT, R22, 0x7feffffe, PT ;  /* 0x7feffffe1600780c */ /* 0x000fe20003f04070 */
[----:B------:R-:W-:-:S03]  /*08e0*/  DFMA R22, R20, -R2, R14 ;  /* 0x800000021416722b */ /* 0x000fc6000000000e */
[----:B------:R-:W-:-:S05]  /*08f0*/  ISETP.GT.U32.OR P0, PT, R27, 0x7feffffe, P0 ;  /* 0x7feffffe1b00780c */ /* 0x000fca0000704470 */
[----:B------:R-:W-:-:S08]  /*0900*/  DFMA R22, R24, R22, R20 ;  /* 0x000000161816722b */ /* 0x000fd00000000014 */
[----:B------:R-:W-:Y:S05]  /*0910*/  @P0 BRA `(.L_x_8) ;  /* 0x00000000006c0947 */ /* 0x000fea0003800000 */
[----:B------:R-:W-:-:S04]  /*0920*/  LOP3.LUT R20, R11, 0x7ff00000, RZ, 0xc0, !PT ;  /* 0x7ff000000b147812 */ /* 0x000fc800078ec0ff */
[CC--:B------:R-:W-:Y:S02]  /*0930*/  VIADDMNMX R12, R17.reuse, -R20.reuse, 0xb9600000, !PT ;  /* 0xb9600000110c7446 */ /* 0x0c0fe40007800914 */
[----:B------:R-:W-:Y:S02]  /*0940*/  ISETP.GE.U32.AND P0, PT, R17, R20, PT ;  /* 0x000000141100720c */ /* 0x000fe40003f06070 */
[----:B------:R-:W-:Y:S02]  /*0950*/  VIMNMX R12, PT, PT, R12, 0x46a00000, PT ;  /* 0x46a000000c0c7848 */ /* 0x000fe40003fe0100 */
[----:B------:R-:W-:Y:S01]  /*0960*/  SEL R13, R18, 0x63400000, !P0 ;  /* 0x63400000120d7807 */ /* 0x000fe20004000000 */
[----:B------:R-:W-:-:S04]  /*0970*/  IMAD.MOV.U32 R18, RZ, RZ, RZ ;  /* 0x000000ffff127224 */ /* 0x000fc800078e00ff */
[----:B------:R-:W-:-:S04]  /*0980*/  IMAD.IADD R12, R12, 0x1, -R13 ;  /* 0x000000010c0c7824 */ /* 0x000fc800078e0a0d */
[----:B------:R-:W-:-:S06]  /*0990*/  VIADD R19, R12, 0x7fe00000 ;  /* 0x7fe000000c137836 */ /* 0x000fcc0000000000 */
[----:B------:R-:W-:-:S10]  /*09a0*/  DMUL R20, R22, R18 ;  /* 0x0000001216147228 */ /* 0x000fd40000000000 */
[----:B------:R-:W-:-:S13]  /*09b0*/  FSETP.GTU.AND P0, PT, |R21|, 1.469367938527859385e-39, PT ;  /* 0x001000001500780b */ /* 0x000fda0003f0c200 */
[----:B------:R-:W-:Y:S05]  /*09c0*/  @P0 BRA `(.L_x_9) ;  /* 0x0000000000940947 */ /* 0x000fea0003800000 */
[----:B------:R-:W-:Y:S01]  /*09d0*/  DFMA R2, R22, -R2, R14 ;  /* 0x800000021602722b */ /* 0x000fe2000000000e */
[----:B------:R-:W-:-:S09]  /*09e0*/  IMAD.MOV.U32 R18, RZ, RZ, RZ ;  /* 0x000000ffff127224 */ /* 0x000fd200078e00ff */
[C---:B------:R-:W-:Y:S02]  /*09f0*/  FSETP.NEU.AND P0, PT, R3.reuse, RZ, PT ;  /* 0x000000ff0300720b */ /* 0x040fe40003f0d000 */
[----:B------:R-:W-:-:S04]  /*0a00*/  LOP3.LUT R11, R3, 0x80000000, R11, 0x48, !PT ;  /* 0x80000000030b7812 */ /* 0x000fc800078e480b */
[----:B------:R-:W-:-:S07]  /*0a10*/  LOP3.LUT R19, R11, R19, RZ, 0xfc, !PT ;  /* 0x000000130b137212 */ /* 0x000fce00078efcff */
[----:B------:R-:W-:Y:S05]  /*0a20*/  @!P0 BRA `(.L_x_9) ;  /* 0x00000000007c8947 */ /* 0x000fea0003800000 */
[----:B------:R-:W-:Y:S01]  /*0a30*/  IMAD.MOV R3, RZ, RZ, -R12 ;  /* 0x000000ffff037224 */ /* 0x000fe200078e0a0c */
[----:B------:R-:W-:Y:S01]  /*0a40*/  DMUL.RP R18, R22, R18 ;  /* 0x0000001216127228 */ /* 0x000fe20000008000 */
[----:B------:R-:W-:-:S06]  /*0a50*/  IMAD.MOV.U32 R2, RZ, RZ, RZ ;  /* 0x000000ffff027224 */ /* 0x000fcc00078e00ff */
[----:B------:R-:W-:-:S03]  /*0a60*/  DFMA R2, R20, -R2, R22 ;  /* 0x800000021402722b */ /* 0x000fc60000000016 */
[----:B------:R-:W-:-:S03]  /*0a70*/  LOP3.LUT R11, R19, R11, RZ, 0x3c, !PT ;  /* 0x0000000b130b7212 */ /* 0x000fc600078e3cff */
[----:B------:R-:W-:-:S04]  /*0a80*/  IADD3 R2, PT, PT, -R12, -0x43300000, RZ ;  /* 0xbcd000000c027810 */ /* 0x000fc80007ffe1ff */
[----:B------:R-:W-:-:S04]  /*0a90*/  FSETP.NEU.AND P0, PT, |R3|, R2, PT ;  /* 0x000000020300720b */ /* 0x000fc80003f0d200 */
[----:B------:R-:W-:Y:S02]  /*0aa0*/  FSEL R20, R18, R20, !P0 ;  /* 0x0000001412147208 */ /* 0x000fe40004000000 */
[----:B------:R-:W-:Y:S01]  /*0ab0*/  FSEL R21, R11, R21, !P0 ;  /* 0x000000150b157208 */ /* 0x000fe20004000000 */
[----:B------:R-:W-:Y:S06]  /*0ac0*/  BRA `(.L_x_9) ;  /* 0x0000000000547947 */ /* 0x000fec0003800000 */
.L_x_8:
[----:B------:R-:W-:-:S14]  /*0ad0*/  DSETP.NAN.AND P0, PT, R12, R12, PT ;  /* 0x0000000c0c00722a */ /* 0x000fdc0003f08000 */
[----:B------:R-:W-:Y:S05]  /*0ae0*/  @P0 BRA `(.L_x_10) ;  /* 0x0000000000440947 */ /* 0x000fea0003800000 */
[----:B------:R-:W-:-:S14]  /*0af0*/  DSETP.NAN.AND P0, PT, R10, R10, PT ;  /* 0x0000000a0a00722a */ /* 0x000fdc0003f08000 */
[----:B------:R-:W-:Y:S05]  /*0b00*/  @P0 BRA `(.L_x_11) ;  /* 0x0000000000300947 */ /* 0x000fea0003800000 */
[----:B------:R-:W-:Y:S01]  /*0b10*/  ISETP.NE.AND P0, PT, R19, R26, PT ;  /* 0x0000001a1300720c */ /* 0x000fe20003f05270 */
[----:B------:R-:W-:Y:S02]  /*0b20*/  IMAD.MOV.U32 R20, RZ, RZ, 0x0 ;  /* 0x00000000ff147424 */ /* 0x000fe400078e00ff */
[----:B------:R-:W-:-:S10]  /*0b30*/  IMAD.MOV.U32 R21, RZ, RZ, -0x80000 ;  /* 0xfff80000ff157424 */ /* 0x000fd400078e00ff */
[----:B------:R-:W-:Y:S05]  /*0b40*/  @!P0 BRA `(.L_x_9) ;  /* 0x0000000000348947 */ /* 0x000fea0003800000 */
[----:B------:R-:W-:Y:S02]  /*0b50*/  ISETP.NE.AND P0, PT, R19, 0x7ff00000, PT ;  /* 0x7ff000001300780c */ /* 0x000fe40003f05270 */
[----:B------:R-:W-:Y:S02]  /*0b60*/  LOP3.LUT R21, R13, 0x80000000, R11, 0x48, !PT ;  /* 0x800000000d157812 */ /* 0x000fe400078e480b */
[----:B------:R-:W-:-:S13]  /*0b70*/  ISETP.EQ.OR P0, PT, R26, RZ, !P0 ;  /* 0x000000ff1a00720c */ /* 0x000fda0004702670 */
[----:B------:R-:W-:Y:S01]  /*0b80*/  @P0 LOP3.LUT R2, R21, 0x7ff00000, RZ, 0xfc, !PT ;  /* 0x7ff0000015020812 */ /* 0x000fe200078efcff */
[----:B------:R-:W-:Y:S02]  /*0b90*/  @!P0 IMAD.MOV.U32 R20, RZ, RZ, RZ ;  /* 0x000000ffff148224 */ /* 0x000fe400078e00ff */
[----:B------:R-:W-:Y:S02]  /*0ba0*/  @P0 IMAD.MOV.U32 R20, RZ, RZ, RZ ;  /* 0x000000ffff140224 */ /* 0x000fe400078e00ff */
[----:B------:R-:W-:Y:S01]  /*0bb0*/  @P0 IMAD.MOV.U32 R21, RZ, RZ, R2 ;  /* 0x000000ffff150224 */ /* 0x000fe200078e0002 */
[----:B------:R-:W-:Y:S06]  /*0bc0*/  BRA `(.L_x_9) ;  /* 0x0000000000147947 */ /* 0x000fec0003800000 */
.L_x_11:
[----:B------:R-:W-:Y:S01]  /*0bd0*/  LOP3.LUT R21, R11, 0x80000, RZ, 0xfc, !PT ;  /* 0x000800000b157812 */ /* 0x000fe200078efcff */
[----:B------:R-:W-:Y:S01]  /*0be0*/  IMAD.MOV.U32 R20, RZ, RZ, R10 ;  /* 0x000000ffff147224 */ /* 0x000fe200078e000a */
[----:B------:R-:W-:Y:S06]  /*0bf0*/  BRA `(.L_x_9) ;  /* 0x0000000000087947 */ /* 0x000fec0003800000 */
.L_x_10:
[----:B------:R-:W-:Y:S01]  /*0c00*/  LOP3.LUT R21, R13, 0x80000, RZ, 0xfc, !PT ;  /* 0x000800000d157812 */ /* 0x000fe200078efcff */
[----:B------:R-:W-:-:S07]  /*0c10*/  IMAD.MOV.U32 R20, RZ, RZ, R12 ;  /* 0x000000ffff147224 */ /* 0x000fce00078e000c */
.L_x_9:
[----:B------:R-:W-:Y:S05]  /*0c20*/  BSYNC.RECONVERGENT B2 ;  /* 0x0000000000027941 */ /* 0x000fea0003800200 */
.L_x_7:
[----:B------:R-:W-:Y:S02]  /*0c30*/  IMAD.MOV.U32 R17, RZ, RZ, 0x0 ;  /* 0x00000000ff117424 */ /* 0x000fe400078e00ff */
[----:B------:R-:W-:Y:S02]  /*0c40*/  IMAD.MOV.U32 R2, RZ, RZ, R20 ;  /* 0x000000ffff027224 */ /* 0x000fe400078e0014 */
[----:B------:R-:W-:Y:S01]  /*0c50*/  IMAD.MOV.U32 R3, RZ, RZ, R21 ;  /* 0x000000ffff037224 */ /* 0x000fe200078e0015 */
[----:B------:R-:W-:Y:S06]  /*0c60*/  RET.REL.NODEC R16 `(_Z23optimized_signal_kernelPKdS0_S0_PiPdS2_idd) ;  /* 0xfffffff010e47950 */ /* 0x000fec0003c3ffff */
.L_x_12:
        /* <DEDUP_REMOVED lines=9> */
.L_x_95:


//--------------------- .text._Z23fused_indicators_kernelPKdPdS1_PiS1_S1_iiidd --------------------------
	.section	.text._Z23fused_indicators_kernelPKdPdS1_PiS1_S1_iiidd,"ax",@progbits
	.align	128
        .global         _Z23fused_indicators_kernelPKdPdS1_PiS1_S1_iiidd
        .type           _Z23fused_indicators_kernelPKdPdS1_PiS1_S1_iiidd,@function
        .size           _Z23fused_indicators_kernelPKdPdS1_PiS1_S1_iiidd,(.L_x_96 - _Z23fused_indicators_kernelPKdPdS1_PiS1_S1_iiidd)
        .other          _Z23fused_indicators_kernelPKdPdS1_PiS1_S1_iiidd,@"STO_CUDA_ENTRY STV_DEFAULT"
_Z23fused_indicators_kernelPKdPdS1_PiS1_S1_iiidd:
.text._Z23fused_indicators_kernelPKdPdS1_PiS1_S1_iiidd:
[----:B------:R-:W-:Y:S01]  /*0000*/  LDC R1, c[0x0][0x37c] ;  /* 0x0000df00ff017b82 */ /* 0x000fe20000000800 */
[----:B------:R-:W0:Y:S07]  /*0010*/  S2R R2, SR_TID.X ;  /* 0x0000000000027919 */ /* 0x000e2e0000002100 */
[----:B------:R-:W1:Y:S01]  /*0020*/  S2UR UR4, SR_CTAID.X ;  /* 0x00000000000479c3 */ /* 0x000e620000002500 */
[----:B------:R-:W1:Y:S01]  /*0030*/  LDCU UR5, c[0x0][0x360] ;  /* 0x00006c00ff0577ac */ /* 0x000e620008000800 */
[----:B------:R-:W2:Y:S01]  /*0040*/  LDCU UR6, c[0x0][0x3b0] ;  /* 0x00007600ff0677ac */ /* 0x000ea20008000800 */
[----:B-1----:R-:W-:-:S06]  /*0050*/  UIMAD UR4, UR4, UR5, URZ ;  /* 0x00000005040472a4 */ /* 0x002fcc000f8e02ff */
[----:B0-----:R-:W-:-:S05]  /*0060*/  VIADD R0, R2, UR4 ;  /* 0x0000000402007c36 */ /* 0x001fca0008000000 */
[----:B--2---:R-:W-:-:S13]  /*0070*/  ISETP.GE.AND P0, PT, R0, UR6, PT ;  /* 0x0000000600007c0c */ /* 0x004fda000bf06270 */
[----:B------:R-:W-:Y:S05]  /*0080*/  @P0 EXIT ;  /* 0x000000000000094d */ /* 0x000fea0003800000 */
[----:B------:R-:W0:Y:S01]  /*0090*/  LDCU UR8, c[0x0][0x3b4] ;  /* 0x00007680ff0877ac */ /* 0x000e220008000800 */
[----:B------:R-:W1:Y:S01]  /*00a0*/  LDC.64 R16, c[0x0][0x388] ;  /* 0x0000e200ff107b82 */ /* 0x000e620000000a00 */
[----:B------:R-:W-:Y:S01]  /*00b0*/  BSSY.RECONVERGENT B0, `(.L_x_13) ;  /* 0x0000092000007945 */ /* 0x000fe20003800200 */
[----:B------:R-:W2:Y:S01]  /*00c0*/  LDCU.64 UR6, c[0x0][0x358] ;  /* 0x00006b00ff0677ac */ /* 0x000ea20008000a00 */
[----:B0-----:R-:W-:-:S06]  /*00d0*/  UIADD3 UR5, UPT, UPT, UR8, -0x1, URZ ;  /* 0xffffffff08057890 */ /* 0x001fcc000fffe0ff */
[C---:B------:R-:W-:Y:S01]  /*00e0*/  ISETP.GE.AND P0, PT, R0.reuse, UR5, PT ;  /* 0x0000000500007c0c */ /* 0x040fe2000bf06270 */
[----:B-1----:R-:W-:-:S12]  /*00f0*/  IMAD.WIDE R16, R0, 0x8, R16 ;  /* 0x0000000800107825 */ /* 0x002fd800078e0210 */
[----:B--2---:R-:W-:Y:S05]  /*0100*/  @!P0 BRA `(.L_x_14) ;  /* 0x00000008002c8947 */ /* 0x004fea0003800000 */
[----:B------:R-:W-:Y:S01]  /*0110*/  UISETP.GE.AND UP0, UPT, UR8, 0x1, UPT ;  /* 0x000000010800788c */ /* 0x000fe2000bf06270 */
[----:B------:R-:W-:-:S08]  /*0120*/  CS2R R26, SRZ ;  /* 0x00000000001a7805 */ /* 0x000fd0000001ff00 */
[----:B------:R-:W-:Y:S05]  /*0130*/  BRA.U !UP0, `(.L_x_15) ;  /* 0x0000000508b87547 */ /* 0x000fea000b800000 */
[----:B------:R-:W-:Y:S01]  /*0140*/  VIADD R3, R0, -UR8 ;  /* 0x8000000800037c36 */ /* 0x000fe20008000000 */
[----:B------:R-:W-:Y:S01]  /*0150*/  BSSY.RECONVERGENT B1, `(.L_x_16) ;  /* 0x0000032000017945 */ /* 0x000fe20003800200 */
[----:B------:R-:W-:-:S03]  /*0160*/  CS2R R26, SRZ ;  /* 0x00000000001a7805 */ /* 0x000fc6000001ff00 */
[----:B------:R-:W-:-:S05]  /*0170*/  VIADDMNMX R4, R3, 0x1, R0, !PT ;  /* 0x0000000103047846 */ /* 0x000fca0007800100 */
[----:B------:R-:W-:-:S04]  /*0180*/  VIADD R5, R4, UR8 ;  /* 0x0000000804057c36 */ /* 0x000fc80008000000 */
[----:B------:R-:W-:Y:S01]  /*0190*/  IMAD.IADD R4, R5, 0x1, -R0 ;  /* 0x0000000105047824 */ /* 0x000fe200078e0a00 */
[----:B------:R-:W-:-:S04]  /*01a0*/  IADD3 R6, PT, PT, R2, UR4, -R5 ;  /* 0x0000000402067c10 */ /* 0x000fc8000fffe805 */
[----:B------:R-:W-:Y:S02]  /*01b0*/  ISETP.GT.U32.AND P0, PT, R6, -0x10, PT ;  /* 0xfffffff00600780c */ /* 0x000fe40003f04070 */
[----:B------:R-:W-:-:S11]  /*01c0*/  LOP3.LUT P1, R5, R4, 0xf, RZ, 0xc0, !PT ;  /* 0x0000000f04057812 */ /* 0x000fd6000782c0ff */
[----:B------:R-:W-:Y:S05]  /*01d0*/  @P0 BRA `(.L_x_17) ;  /* 0x0000000000a40947 */ /* 0x000fea0003800000 */
[----:B------:R-:W-:Y:S02]  /*01e0*/  LOP3.LUT R28, R4, 0xfffffff0, RZ, 0xc0, !PT ;  /* 0xfffffff0041c7812 */ /* 0x000fe400078ec0ff */
[----:B------:R-:W-:-:S03]  /*01f0*/  CS2R R26, SRZ ;  /* 0x00000000001a7805 */ /* 0x000fc6000001ff00 */
[----:B------:R-:W-:-:S07]  /*0200*/  IMAD.MOV R28, RZ, RZ, -R28 ;  /* 0x000000ffff1c7224 */ /* 0x000fce00078e0a1c */
.L_x_18:
[----:B------:R-:W0:Y:S02]  /*0210*/  LDC.64 R24, c[0x0][0x380] ;  /* 0x0000e000ff187b82 */ /* 0x000e240000000a00 */
[----:B0-----:R-:W-:-:S05]  /*0220*/  IMAD.WIDE R24, R3, 0x8, R24 ;  /* 0x0000000803187825 */ /* 0x001fca00078e0218 */
[----:B------:R-:W2:Y:S04]  /*0230*/  LDG.E.64 R22, desc[UR6][R24.64+0x8] ;  /* 0x0000080618167981 */ /* 0x000ea8000c1e1b00 */
[----:B------:R-:W3:Y:S04]  /*0240*/  LDG.E.64 R18, desc[UR6][R24.64+0x10] ;  /* 0x0000100618127981 */ /* 0x000ee8000c1e1b00 */
[----:B------:R-:W4:Y:S04]  /*0250*/  LDG.E.64 R14, desc[UR6][R24.64+0x18] ;  /* 0x00001806180e7981 */ /* 0x000f28000c1e1b00 */
[----:B------:R-:W5:Y:S04]  /*0260*/  LDG.E.64 R12, desc[UR6][R24.64+0x20] ;  /* 0x00002006180c7981 */ /* 0x000f68000c1e1b00 */
[----:B------:R-:W5:Y:S04]  /*0270*/  LDG.E.64 R10, desc[UR6][R24.64+0x28] ;  /* 0x00002806180a7981 */ /* 0x000f68000c1e1b00 */
[----:B------:R-:W5:Y:S04]  /*0280*/  LDG.E.64 R8, desc[UR6][R24.64+0x30] ;  /* 0x0000300618087981 */ /* 0x000f68000c1e1b00 */
[----:B------:R-:W5:Y:S04]  /*0290*/  LDG.E.64 R6, desc[UR6][R24.64+0x38] ;  /* 0x0000380618067981 */ /* 0x000f68000c1e1b00 */
[----:B------:R-:W5:Y:S01]  /*02a0*/  LDG.E.64 R20, desc[UR6][R24.64+0x40] ;  /* 0x0000400618147981 */ /* 0x000f62000c1e1b00 */
[----:B--2---:R-:W-:-:S03]  /*02b0*/  DADD R22, R22, R26 ;  /* 0x0000000016167229 */ /* 0x004fc6000000001a */
[----:B------:R-:W2:Y:S05]  /*02c0*/  LDG.E.64 R26, desc[UR6][R24.64+0x80] ;  /* 0x00008006181a7981 */ /* 0x000eaa000c1e1b00 */
[----:B---3--:R-:W-:Y:S02]  /*02d0*/  DADD R18, R22, R18 ;  /* 0x0000000016127229 */ /* 0x008fe40000000012 */
[----:B------:R-:W3:Y:S06]  /*02e0*/  LDG.E.64 R22, desc[UR6][R24.64+0x48] ;  /* 0x0000480618167981 */ /* 0x000eec000c1e1b00 */
[----:B----4-:R-:W-:-:S02]  /*02f0*/  DADD R14, R18, R14 ;  /* 0x00000000120e7229 */ /* 0x010fc4000000000e */
[----:B------:R-:W4:Y:S06]  /*0300*/  LDG.E.64 R18, desc[UR6][R24.64+0x50] ;  /* 0x0000500618127981 */ /* 0x000f2c000c1e1b00 */
[----:B-----5:R-:W-:Y:S02]  /*0310*/  DADD R12, R14, R12 ;  /* 0x000000000e0c7229 */ /* 0x020fe4000000000c */
[----:B------:R-:W5:Y:S06]  /*0320*/  LDG.E.64 R14, desc[UR6][R24.64+0x58] ;  /* 0x00005806180e7981 */ /* 0x000f6c000c1e1b00 */
[----:B------:R-:W-:-:S02]  /*0330*/  DADD R10, R12, R10 ;  /* 0x000000000c0a7229 */ /* 0x000fc4000000000a */
[----:B------:R-:W2:Y:S06]  /*0340*/  LDG.E.64 R12, desc[UR6][R24.64+0x60] ;  /* 0x00006006180c7981 */ /* 0x000eac000c1e1b00 */
[----:B------:R-:W-:Y:S02]  /*0350*/  DADD R8, R10, R8 ;  /* 0x000000000a087229 */ /* 0x000fe40000000008 */
[----:B------:R-:W2:Y:S06]  /*0360*/  LDG.E.64 R10, desc[UR6][R24.64+0x68] ;  /* 0x00006806180a7981 */ /* 0x000eac000c1e1b00 */
[----:B------:R-:W-:-:S02]  /*0370*/  DADD R6, R8, R6 ;  /* 0x0000000008067229 */ /* 0x000fc40000000006 */
[----:B------:R-:W2:Y:S06]  /*0380*/  LDG.E.64 R8, desc[UR6][R24.64+0x70] ;  /* 0x0000700618087981 */ /* 0x000eac000c1e1b00 */
[----:B------:R-:W-:Y:S02]  /*0390*/  DADD R20, R6, R20 ;  /* 0x0000000006147229 */ /* 0x000fe40000000014 */
[----:B------:R-:W2:Y:S01]  /*03a0*/  LDG.E.64 R6, desc[UR6][R24.64+0x78] ;  /* 0x0000780618067981 */ /* 0x000ea2000c1e1b00 */
[----:B------:R-:W-:-:S05]  /*03b0*/  VIADD R28, R28, 0x10 ;  /* 0x000000101c1c7836 */ /* 0x000fca0000000000 */
[----:B------:R-:W-:Y:S01]  /*03c0*/  ISETP.NE.AND P0, PT, R28, RZ, PT ;  /* 0x000000ff1c00720c */ /* 0x000fe20003f05270 */
[----:B------:R-:W-:Y:S01]  /*03d0*/  VIADD R3, R3, 0x10 ;  /* 0x0000001003037836 */ /* 0x000fe20000000000 */
[----:B---3--:R-:W-:-:S08]  /*03e0*/  DADD R20, R20, R22 ;  /* 0x0000000014147229 */ /* 0x008fd00000000016 */
[----:B----4-:R-:W-:-:S08]  /*03f0*/  DADD R18, R20, R18 ;  /* 0x0000000014127229 */ /* 0x010fd00000000012 */
[----:B-----5:R-:W-:-:S08]  /*0400*/  DADD R14, R18, R14 ;  /* 0x00000000120e7229 */ /* 0x020fd0000000000e */
[----:B--2---:R-:W-:-:S08]  /*0410*/  DADD R12, R14, R12 ;  /* 0x000000000e0c7229 */ /* 0x004fd0000000000c */
[----:B------:R-:W-:-:S08]  /*0420*/  DADD R10, R12, R10 ;  /* 0x000000000c0a7229 */ /* 0x000fd0000000000a */
[----:B------:R-:W-:-:S08]  /*0430*/  DADD R8, R10, R8 ;  /* 0x000000000a087229 */ /* 0x000fd00000000008 */
[----:B------:R-:W-:-:S08]  /*0440*/  DADD R6, R8, R6 ;  /* 0x0000000008067229 */ /* 0x000fd00000000006 */
[----:B------:R-:W-:Y:S01]  /*0450*/  DADD R26, R6, R26 ;  /* 0x00000000061a7229 */ /* 0x000fe2000000001a */
[----:B------:R-:W-:Y:S10]  /*0460*/  @P0 BRA `(.L_x_18) ;  /* 0xfffffffc00680947 */ /* 0x000ff4000383ffff */
.L_x_17:
[----:B------:R-:W-:Y:S05]  /*0470*/  BSYNC.RECONVERGENT B1 ;  /* 0x0000000000017941 */ /* 0x000fea0003800200 */
.L_x_16:
[----:B------:R-:W-:Y:S04]  /*0480*/  BSSY.RECONVERGENT B1, `(.L_x_15) ;  /* 0x0000039000017945 */ /* 0x000fe80003800200 */
[----:B------:R-:W-:Y:S05]  /*0490*/  @!P1 BRA `(.L_x_19) ;  /* 0x0000000000dc9947 */ /* 0x000fea0003800000 */
[----:B------:R-:W-:Y:S01]  /*04a0*/  ISETP.GE.U32.AND P0, PT, R5, 0x8, PT ;  /* 0x000000080500780c */ /* 0x000fe20003f06070 */
[----:B------:R-:W-:Y:S01]  /*04b0*/  BSSY.RECONVERGENT B2, `(.L_x_20) ;  /* 0x0000017000027945 */ /* 0x000fe20003800200 */
[----:B------:R-:W-:-:S04]  /*04c0*/  LOP3.LUT R28, R4, 0x7, RZ, 0xc0, !PT ;  /* 0x00000007041c7812 */ /* 0x000fc800078ec0ff */
[----:B------:R-:W-:-:S07]  /*04d0*/  ISETP.NE.AND P1, PT, R28, RZ, PT ;  /* 0x000000ff1c00720c */ /* 0x000fce0003f25270 */
[----:B------:R-:W-:Y:S06]  /*04e0*/  @!P0 BRA `(.L_x_21) ;  /* 0x00000000004c8947 */ /* 0x000fec0003800000 */
        /* <DEDUP_REMOVED lines=10> */
[----:B------:R-:W-:Y:S01]  /*0590*/  VIADD R3, R3, 0x8 ;  /* 0x0000000803037836 */ /* 0x000fe20000000000 */
[----:B--2---:R-:W-:-:S08]  /*05a0*/  DADD R20, R26, R20 ;  /* 0x000000001a147229 */ /* 0x004fd00000000014 */
[----:B---3--:R-:W-:-:S08]  /*05b0*/  DADD R18, R20, R18 ;  /* 0x0000000014127229 */ /* 0x008fd00000000012 */
[----:B----4-:R-:W-:-:S08]  /*05c0*/  DADD R14, R18, R14 ;  /* 0x00000000120e7229 */ /* 0x010fd0000000000e */
[----:B-----5:R-:W-:-:S08]  /*05d0*/  DADD R12, R14, R12 ;  /* 0x000000000e0c7229 */ /* 0x020fd0000000000c */
[----:B------:R-:W-:-:S08]  /*05e0*/  DADD R10, R12, R10 ;  /* 0x000000000c0a7229 */ /* 0x000fd0000000000a */
[----:B------:R-:W-:-:S08]  /*05f0*/  DADD R8, R10, R8 ;  /* 0x000000000a087229 */ /* 0x000fd00000000008 */
[----:B------:R-:W-:-:S08]  /*0600*/  DADD R6, R8, R6 ;  /* 0x0000000008067229 */ /* 0x000fd00000000006 */
[----:B------:R-:W-:-:S11]  /*0610*/  DADD R26, R6, R24 ;  /* 0x00000000061a7229 */ /* 0x000fd60000000018 */
.L_x_21:
[----:B------:R-:W-:Y:S05]  /*0620*/  BSYNC.RECONVERGENT B2 ;  /* 0x0000000000027941 */ /* 0x000fea0003800200 */
.L_x_20:
        /* <DEDUP_REMOVED lines=11> */
[----:B------:R-:W5:Y:S01]  /*06e0*/  LDG.E.64 R14, desc[UR6][R6.64+0x20] ;  /* 0x00002006060e7981 */ /* 0x000f62000c1e1b00 */
[----:B------:R-:W-:Y:S01]  /*06f0*/  VIADD R3, R3, 0x4 ;  /* 0x0000000403037836 */ /* 0x000fe20000000000 */
[----:B--2---:R-:W-:-:S08]  /*0700*/  DADD R8, R26, R8 ;  /* 0x000000001a087229 */ /* 0x004fd00000000008 */
[----:B---3--:R-:W-:-:S08]  /*0710*/  DADD R8, R8, R10 ;  /* 0x0000000008087229 */ /* 0x008fd0000000000a */
[----:B----4-:R-:W-:-:S08]  /*0720*/  DADD R8, R8, R12 ;  /* 0x0000000008087229 */ /* 0x010fd0000000000c */
[----:B-----5:R-:W-:-:S11]  /*0730*/  DADD R26, R8, R14 ;  /* 0x00000000081a7229 */ /* 0x020fd6000000000e */
.L_x_23:
[----:B------:R-:W-:Y:S05]  /*0740*/  BSYNC.RECONVERGENT B2 ;  /* 0x0000000000027941 */ /* 0x000fea0003800200 */
.L_x_22:
[----:B------:R-:W-:Y:S05]  /*0750*/  @!P1 BRA `(.L_x_19) ;  /* 0x00000000002c9947 */ /* 0x000fea0003800000 */
[----:B------:R-:W0:Y:S01]  /*0760*/  LDC.64 R6, c[0x0][0x380] ;  /* 0x0000e000ff067b82 */ /* 0x000e220000000a00 */
[----:B------:R-:W-:Y:S01]  /*0770*/  IMAD.MOV R8, RZ, RZ, -R4 ;  /* 0x000000ffff087224 */ /* 0x000fe200078e0a04 */
[----:B0-----:R-:W-:-:S05]  /*0780*/  IADD3 R6, P0, PT, R6, 0x8, RZ ;  /* 0x0000000806067810 */ /* 0x001fca0007f1e0ff */
[----:B------:R-:W-:-:S08]  /*0790*/  IMAD.X R7, RZ, RZ, R7, P0 ;  /* 0x000000ffff077224 */ /* 0x000fd000000e0607 */
.L_x_24:
[----:B------:R-:W-:-:S06]  /*07a0*/  IMAD.WIDE R4, R3, 0x8, R6 ;  /* 0x0000000803047825 */ /* 0x000fcc00078e0206 */
[----:B------:R-:W2:Y:S01]  /*07b0*/  LDG.E.64 R4, desc[UR6][R4.64] ;  /* 0x0000000604047981 */ /* 0x000ea2000c1e1b00 */
[----:B------:R-:W-:Y:S02]  /*07c0*/  VIADD R8, R8, 0x1 ;  /* 0x0000000108087836 */ /* 0x000fe40000000000 */
[----:B------:R-:W-:-:S03]  /*07d0*/  VIADD R3, R3, 0x1 ;  /* 0x0000000103037836 */ /* 0x000fc60000000000 */
[----:B------:R-:W-:Y:S01]  /*07e0*/  ISETP.NE.AND P0, PT, R8, RZ, PT ;  /* 0x000000ff0800720c */ /* 0x000fe20003f05270 */
[----:B--2---:R-:W-:-:S12]  /*07f0*/  DADD R26, R4, R26 ;  /* 0x00000000041a7229 */ /* 0x004fd8000000001a */
[----:B------:R-:W-:Y:S05]  /*0800*/  @P0 BRA `(.L_x_24) ;  /* 0xfffffffc00e40947 */ /* 0x000fea000383ffff */
.L_x_19:
[----:B------:R-:W-:Y:S05]  /*0810*/  BSYNC.RECONVERGENT B1 ;  /* 0x0000000000017941 */ /* 0x000fea0003800200 */
.L_x_15:
[----:B------:R-:W0:Y:S01]  /*0820*/  I2F.F64 R6, UR8 ;  /* 0x0000000800067d12 */ /* 0x000e220008201c00 */
[----:B------:R-:W-:Y:S01]  /*0830*/  IMAD.MOV.U32 R4, RZ, RZ, 0x1 ;  /* 0x00000001ff047424 */ /* 0x000fe200078e00ff */
[----:B------:R-:W-:Y:S01]  /*0840*/  FSETP.GEU.AND P1, PT, |R27|, 6.5827683646048100446e-37, PT ;  /* 0x036000001b00780b */ /* 0x000fe20003f2e200 */
[----:B------:R-:W-:Y:S05]  /*0850*/  BSSY.RECONVERGENT B1, `(.L_x_25) ;  /* 0x0000014000017945 */ /* 0x000fea0003800200 */
[----:B0-----:R-:W0:Y:S02]  /*0860*/  MUFU.RCP64H R5, R7 ;  /* 0x0000000700057308 */ /* 0x001e240000001800 */
        /* <DEDUP_REMOVED lines=13> */
[----:B------:R-:W-:Y:S02]  /*0940*/  IMAD.MOV.U32 R8, RZ, RZ, R6 ;  /* 0x000000ffff087224 */ /* 0x000fe400078e0006 */
[----:B------:R-:W-:-:S07]  /*0950*/  IMAD.MOV.U32 R9, RZ, RZ, R7 ;  /* 0x000000ffff097224 */ /* 0x000fce00078e0007 */
[----:B------:R-:W-:Y:S05]  /*0960*/  CALL.REL.NOINC `($__internal_1_$__cuda_sm20_div_rn_f64_full) ;  /* 0x0000001800547944 */ /* 0x000fea0003c00000 */
[----:B------:R-:W-:Y:S02]  /*0970*/  IMAD.MOV.U32 R4, RZ, RZ, R6 ;  /* 0x000000ffff047224 */ /* 0x000fe400078e0006 */
[----:B------:R-:W-:-:S07]  /*0980*/  IMAD.MOV.U32 R5, RZ, RZ, R7 ;  /* 0x000000ffff057224 */ /* 0x000fce00078e0007 */
.L_x_26:
[----:B------:R-:W-:Y:S05]  /*0990*/  BSYNC.RECONVERGENT B1 ;  /* 0x0000000000017941 */ /* 0x000fea0003800200 */
.L_x_25:
[----:B------:R0:W-:Y:S01]  /*09a0*/  STG.E.64 desc[UR6][R16.64], R4 ;  /* 0x0000000410007986 */ /* 0x0001e2000c101b06 */
[----:B------:R-:W-:Y:S05]  /*09b0*/  BRA `(.L_x_27) ;  /* 0x0000000000047947 */ /* 0x000fea0003800000 */
.L_x_14:
[----:B------:R1:W-:Y:S02]  /*09c0*/  STG.E.64 desc[UR6][R16.64], RZ ;  /* 0x000000ff10007986 */ /* 0x0003e4000c101b06 */
.L_x_27:
[----:B------:R-:W-:Y:S05]  /*09d0*/  BSYNC.RECONVERGENT B0 ;  /* 0x0000000000007941 */ /* 0x000fea0003800200 */
.L_x_13:
[----:B------:R-:W2:Y:S01]  /*09e0*/  LDCU UR5, c[0x0][0x3b8] ;  /* 0x00007700ff0577ac */ /* 0x000ea20008000800 */
[----:B------:R-:W-:Y:S01]  /*09f0*/  BSSY.RECONVERGENT B0, `(.L_x_28) ;  /* 0x000012a000007945 */ /* 0x000fe20003800200 */
[----:B0-----:R-:W-:Y:S02]  /*0a00*/  IMAD.MOV.U32 R4, RZ, RZ, 0x0 ;  /* 0x00000000ff047424 */ /* 0x001fe400078e00ff */
[----:B------:R-:W-:Y:S01]  /*0a10*/  IMAD.MOV.U32 R5, RZ, RZ, 0x40490000 ;  /* 0x40490000ff057424 */ /* 0x000fe200078e00ff */
[----:B--2---:R-:W-:-:S13]  /*0a20*/  ISETP.GE.AND P0, PT, R0, UR5, PT ;  /* 0x0000000500007c0c */ /* 0x004fda000bf06270 */
[----:B------:R-:W-:Y:S05]  /*0a30*/  @!P0 BRA `(.L_x_29) ;  /* 0x0000001000948947 */ /* 0x000fea0003800000 */
[----:B------:R-:W-:Y:S01]  /*0a40*/  UISETP.GE.AND UP0, UPT, UR5, 0x1, UPT ;  /* 0x000000010500788c */ /* 0x000fe2000bf06270 */
[----:B------:R-:W-:Y:S02]  /*0a50*/  CS2R R18, SRZ ;  /* 0x0000000000127805 */ /* 0x000fe4000001ff00 */
[----:B------:R-:W-:-:S06]  /*0a60*/  CS2R R14, SRZ ;  /* 0x00000000000e7805 */ /* 0x000fcc000001ff00 */
[----:B------:R-:W-:Y:S05]  /*0a70*/  BRA.U !UP0, `(.L_x_30) ;  /* 0x0000000908e47547 */ /* 0x000fea000b800000 */
[----:B------:R-:W-:Y:S01]  /*0a80*/  VIADD R3, R0, -UR5 ;  /* 0x8000000500037c36 */ /* 0x000fe20008000000 */
[----:B------:R-:W-:Y:S01]  /*0a90*/  BSSY.RECONVERGENT B1, `(.L_x_31) ;  /* 0x000005c000017945 */ /* 0x000fe20003800200 */
[----:B------:R-:W-:Y:S02]  /*0aa0*/  CS2R R14, SRZ ;  /* 0x00000000000e7805 */ /* 0x000fe4000001ff00 */
[----:B------:R-:W-:Y:S02]  /*0ab0*/  CS2R R18, SRZ ;  /* 0x0000000000127805 */ /* 0x000fe4000001ff00 */
[----:B------:R-:W-:-:S05]  /*0ac0*/  VIADDMNMX R6, R3, 0x1, R0, !PT ;  /* 0x0000000103067846 */ /* 0x000fca0007800100 */
[----:B------:R-:W-:-:S04]  /*0ad0*/  VIADD R7, R6, UR5 ;  /* 0x0000000506077c36 */ /* 0x000fc80008000000 */
[----:B------:R-:W-:Y:S01]  /*0ae0*/  IMAD.IADD R26, R7, 0x1, -R0 ;  /* 0x00000001071a7824 */ /* 0x000fe200078e0a00 */
[----:B------:R-:W-:-:S04]  /*0af0*/  IADD3 R2, PT, PT, R2, UR4, -R7 ;  /* 0x0000000402027c10 */ /* 0x000fc8000fffe807 */
[----:B------:R-:W-:-:S13]  /*0b00*/  ISETP.GT.U32.AND P0, PT, R2, -0x8, PT ;  /* 0xfffffff80200780c */ /* 0x000fda0003f04070 */
[----:B------:R-:W-:Y:S05]  /*0b10*/  @P0 BRA `(.L_x_32) ;  /* 0x00000004004c0947 */ /* 0x000fea0003800000 */
[----:B------:R-:W0:Y:S02]  /*0b20*/  LDC.64 R8, c[0x0][0x380] ;  /* 0x0000e000ff087b82 */ /* 0x000e240000000a00 */
[----:B0-----:R-:W-:-:S06]  /*0b30*/  IMAD.WIDE R6, R3, 0x8, R8 ;  /* 0x0000000803067825 */ /* 0x001fcc00078e0208 */
[----:B------:R-:W5:Y:S01]  /*0b40*/  LDG.E.64 R6, desc[UR6][R6.64] ;  /* 0x0000000606067981 */ /* 0x000f62000c1e1b00 */
[----:B------:R-:W-:Y:S02]  /*0b50*/  LOP3.LUT R2, R26, 0xfffffff8, RZ, 0xc0, !PT ;  /* 0xfffffff81a027812 */ /* 0x000fe400078ec0ff */
[----:B------:R-:W-:-:S03]  /*0b60*/  CS2R R14, SRZ ;  /* 0x00000000000e7805 */ /* 0x000fc6000001ff00 */
[----:B------:R-:W-:-:S07]  /*0b70*/  IMAD.MOV R2, RZ, RZ, -R2 ;  /* 0x000000ffff027224 */ /* 0x000fce00078e0a02 */
.L_x_33:
[----:B------:R-:W-:-:S05]  /*0b80*/  IMAD.WIDE R12, R3, 0x8, R8 ;  /* 0x00000008030c7825 */ /* 0x000fca00078e0208 */
[----:B------:R-:W2:Y:S04]  /*0b90*/  LDG.E.64 R22, desc[UR6][R12.64+0x8] ;  /* 0x000008060c167981 */ /* 0x000ea8000c1e1b00 */
[----:B------:R-:W3:Y:S04]  /*0ba0*/  LDG.E.64 R20, desc[UR6][R12.64+0x10] ;  /* 0x000010060c147981 */ /* 0x000ee8000c1e1b00 */
[----:B------:R-:W4:Y:S04]  /*0bb0*/  LDG.E.64 R28, desc[UR6][R12.64+0x18] ;  /* 0x000018060c1c7981 */ /* 0x000f28000c1e1b00 */
[----:B------:R-:W4:Y:S01]  /*0bc0*/  LDG.E.64 R10, desc[UR6][R12.64+0x20] ;  /* 0x000020060c0a7981 */ /* 0x000f22000c1e1b00 */
[----:B--2--5:R-:W-:-:S08]  /*0bd0*/  DADD R24, R22, -R6 ;  /* 0x0000000016187229 */ /* 0x024fd00000000806 */
[C---:B------:R-:W-:Y:S02]  /*0be0*/  DADD R6, R24.reuse, R18 ;  /* 0x0000000018067229 */ /* 0x040fe40000000012 */
[C---:B------:R-:W-:Y:S02]  /*0bf0*/  DSETP.GT.AND P0, PT, R24.reuse, RZ, PT ;  /* 0x000000ff1800722a */ /* 0x040fe40003f04000 */
[----:B------:R-:W-:-:S06]  /*0c00*/  DADD R24, -R24, R14 ;  /* 0x0000000018187229 */ /* 0x000fcc000000010e */
[----:B------:R-:W-:Y:S02]  /*0c10*/  FSEL R6, R6, R18, P0 ;  /* 0x0000001206067208 */ /* 0x000fe40000000000 */
[----:B------:R-:W-:Y:S02]  /*0c20*/  FSEL R7, R7, R19, P0 ;  /* 0x0000001307077208 */ /* 0x000fe40000000000 */
[----:B------:R-:W-:Y:S02]  /*0c30*/  FSEL R14, R14, R24, P0 ;  /* 0x000000180e0e7208 */ /* 0x000fe40000000000 */
[----:B------:R-:W-:Y:S01]  /*0c40*/  FSEL R15, R15, R25, P0 ;  /* 0x000000190f0f7208 */ /* 0x000fe20000000000 */
[----:B---3--:R-:W-:Y:S02]  /*0c50*/  DADD R24, -R22, R20 ;  /* 0x0000000016187229 */ /* 0x008fe40000000114 */
[----:B----4-:R-:W-:-:S06]  /*0c60*/  DADD R20, -R20, R28 ;  /* 0x0000000014147229 */ /* 0x010fcc000000011c */
[C---:B------:R-:W-:Y:S02]  /*0c70*/  DADD R22, R24.reuse, R6 ;  /* 0x0000000018167229 */ /* 0x040fe40000000006 */
[C---:B------:R-:W-:Y:S02]  /*0c80*/  DADD R18, -R24.reuse, R14 ;  /* 0x0000000018127229 */ /* 0x040fe4000000010e */
[----:B------:R-:W-:Y:S02]  /*0c90*/  DSETP.GT.AND P0, PT, R24, RZ, PT ;  /* 0x000000ff1800722a */ /* 0x000fe40003f04000 */
[----:B------:R-:W-:Y:S01]  /*0ca0*/  DADD R28, -R28, R10 ;  /* 0x000000001c1c7229 */ /* 0x000fe2000000010a */
[----:B------:R-:W2:Y:S03]  /*0cb0*/  LDG.E.64 R24, desc[UR6][R12.64+0x38] ;  /* 0x000038060c187981 */ /* 0x000ea6000c1e1b00 */
[----:B------:R-:W-:-:S02]  /*0cc0*/  FSEL R6, R22, R6, P0 ;  /* 0x0000000616067208 */ /* 0x000fc40000000000 */
[----:B------:R-:W-:Y:S02]  /*0cd0*/  FSEL R7, R23, R7, P0 ;  /* 0x0000000717077208 */ /* 0x000fe40000000000 */
[----:B------:R-:W-:Y:S02]  /*0ce0*/  FSEL R18, R14, R18, P0 ;  /* 0x000000120e127208 */ /* 0x000fe40000000000 */
[----:B------:R-:W-:Y:S01]  /*0cf0*/  FSEL R19, R15, R19, P0 ;  /* 0x000000130f137208 */ /* 0x000fe20000000000 */
[C---:B------:R-:W-:Y:S01]  /*0d00*/  DSETP.GT.AND P0, PT, R20.reuse, RZ, PT ;  /* 0x000000ff1400722a */ /* 0x040fe20003f04000 */
[----:B------:R-:W3:Y:S01]  /*0d10*/  LDG.E.64 R14, desc[UR6][R12.64+0x28] ;  /* 0x000028060c0e7981 */ /* 0x000ee2000c1e1b00 */
[----:B------:R-:W-:-:S03]  /*0d20*/  DADD R22, R20, R6 ;  /* 0x0000000014167229 */ /* 0x000fc60000000006 */
[----:B------:R-:W-:-:S10]  /*0d30*/  DADD R20, -R20, R18 ;  /* 0x0000000014147229 */ /* 0x000fd40000000112 */
[----:B------:R-:W-:Y:S02]  /*0d40*/  FSEL R18, R18, R20, P0 ;  /* 0x0000001412127208 */ /* 0x000fe40000000000 */
[----:B------:R-:W-:Y:S02]  /*0d50*/  FSEL R19, R19, R21, P0 ;  /* 0x0000001513137208 */ /* 0x000fe40000000000 */
[----:B------:R-:W4:Y:S01]  /*0d60*/  LDG.E.64 R20, desc[UR6][R12.64+0x30] ;  /* 0x000030060c147981 */ /* 0x000f22000c1e1b00 */
[----:B------:R-:W-:Y:S02]  /*0d70*/  FSEL R6, R22, R6, P0 ;  /* 0x0000000616067208 */ /* 0x000fe40000000000 */
[----:B------:R-:W-:Y:S01]  /*0d80*/  FSEL R7, R23, R7, P0 ;  /* 0x0000000717077208 */ /* 0x000fe20000000000 */
[----:B------:R-:W-:-:S05]  /*0d90*/  DSETP.GT.AND P0, PT, R28, RZ, PT ;  /* 0x000000ff1c00722a */ /* 0x000fca0003f04000 */
[----:B------:R-:W-:-:S10]  /*0da0*/  DADD R22, R28, R6 ;  /* 0x000000001c167229 */ /* 0x000fd40000000006 */
[----:B------:R-:W-:Y:S02]  /*0db0*/  FSEL R22, R22, R6, P0 ;  /* 0x0000000616167208 */ /* 0x000fe40000000000 */
[----:B------:R-:W-:Y:S02]  /*0dc0*/  FSEL R23, R23, R7, P0 ;  /* 0x0000000717177208 */ /* 0x000fe40000000000 */
[----:B------:R0:W2:Y:S01]  /*0dd0*/  LDG.E.64 R6, desc[UR6][R12.64+0x40] ;  /* 0x000040060c067981 */ /* 0x0000a2000c1e1b00 */
[----:B------:R-:W-:-:S10]  /*0de0*/  DADD R28, -R28, R18 ;  /* 0x000000001c1c7229 */ /* 0x000fd40000000112 */
[----:B------:R-:W-:Y:S02]  /*0df0*/  FSEL R18, R18, R28, P0 ;  /* 0x0000001c12127208 */ /* 0x000fe40000000000 */
[----:B------:R-:W-:Y:S01]  /*0e00*/  FSEL R19, R19, R29, P0 ;  /* 0x0000001d13137208 */ /* 0x000fe20000000000 */
[----:B------:R-:W-:-:S05]  /*0e10*/  VIADD R2, R2, 0x8 ;  /* 0x0000000802027836 */ /* 0x000fca0000000000 */
[----:B------:R-:W-:Y:S01]  /*0e20*/  ISETP.NE.AND P1, PT, R2, RZ, PT ;  /* 0x000000ff0200720c */ /* 0x000fe20003f25270 */
[----:B------:R-:W-:Y:S01]  /*0e30*/  VIADD R3, R3, 0x8 ;  /* 0x0000000803037836 */ /* 0x000fe20000000000 */
[----:B---3--:R-:W-:-:S08]  /*0e40*/  DADD R10, -R10, R14 ;  /* 0x000000000a0a7229 */ /* 0x008fd0000000010e */
[C---:B------:R-:W-:Y:S02]  /*0e50*/  DADD R28, R10.reuse, R22 ;  /* 0x000000000a1c7229 */ /* 0x040fe40000000016 */
[C---:B------:R-:W-:Y:S02]  /*0e60*/  DSETP.GT.AND P0, PT, R10.reuse, RZ, PT ;  /* 0x000000ff0a00722a */ /* 0x040fe40003f04000 */
[----:B------:R-:W-:Y:S02]  /*0e70*/  DADD R10, -R10, R18 ;  /* 0x000000000a0a7229 */ /* 0x000fe40000000112 */
[----:B----4-:R-:W-:-:S04]  /*0e80*/  DADD R14, -R14, R20 ;  /* 0x000000000e0e7229 */ /* 0x010fc80000000114 */
[----:B------:R-:W-:Y:S02]  /*0e90*/  FSEL R22, R28, R22, P0 ;  /* 0x000000161c167208 */ /* 0x000fe40000000000 */
[----:B------:R-:W-:Y:S02]  /*0ea0*/  FSEL R23, R29, R23, P0 ;  /* 0x000000171d177208 */ /* 0x000fe40000000000 */
[----:B------:R-:W-:Y:S02]  /*0eb0*/  FSEL R10, R18, R10, P0 ;  /* 0x0000000a120a7208 */ /* 0x000fe40000000000 */
[----:B------:R-:W-:Y:S02]  /*0ec0*/  FSEL R11, R19, R11, P0 ;  /* 0x0000000b130b7208 */ /* 0x000fe40000000000 */
[----:B------:R-:W-:-:S04]  /*0ed0*/  DADD R18, R14, R22 ;  /* 0x000000000e127229 */ /* 0x000fc80000000016 */
[C---:B0-----:R-:W-:Y:S02]  /*0ee0*/  DADD R12, -R14.reuse, R10 ;  /* 0x000000000e0c7229 */ /* 0x041fe4000000010a */
[----:B------:R-:W-:Y:S02]  /*0ef0*/  DSETP.GT.AND P0, PT, R14, RZ, PT ;  /* 0x000000ff0e00722a */ /* 0x000fe40003f04000 */
[----:B--2---:R-:W-:-:S04]  /*0f00*/  DADD R20, -R20, R24 ;  /* 0x0000000014147229 */ /* 0x004fc80000000118 */
[----:B------:R-:W-:Y:S02]  /*0f10*/  FSEL R14, R18, R22, P0 ;  /* 0x00000016120e7208 */ /* 0x000fe40000000000 */
[----:B------:R-:W-:Y:S02]  /*0f20*/  FSEL R15, R19, R23, P0 ;  /* 0x00000017130f7208 */ /* 0x000fe40000000000 */
[----:B------:R-:W-:Y:S02]  /*0f30*/  FSEL R12, R10, R12, P0 ;  /* 0x0000000c0a0c7208 */ /* 0x000fe40000000000 */
[----:B------:R-:W-:Y:S02]  /*0f40*/  FSEL R13, R11, R13, P0 ;  /* 0x0000000d0b0d7208 */ /* 0x000fe40000000000 */
[----:B------:R-:W-:-:S04]  /*0f50*/  DADD R18, R20, R14 ;  /* 0x0000000014127229 */ /* 0x000fc8000000000e */
[C---:B------:R-:W-:Y:S02]  /*0f60*/  DADD R10, -R20.reuse, R12 ;  /* 0x00000000140a7229 */ /* 0x040fe4000000010c */
[----:B------:R-:W-:Y:S02]  /*0f70*/  DSETP.GT.AND P0, PT, R20, RZ, PT ;  /* 0x000000ff1400722a */ /* 0x000fe40003f04000 */
[----:B------:R-:W-:-:S04]  /*0f80*/  DADD R24, -R24, R6 ;  /* 0x0000000018187229 */ /* 0x000fc80000000106 */
[----:B------:R-:W-:Y:S02]  /*0f90*/  FSEL R14, R18, R14, P0 ;  /* 0x0000000e120e7208 */ /* 0x000fe40000000000 */
[----:B------:R-:W-:Y:S02]  /*0fa0*/  FSEL R15, R19, R15, P0 ;  /* 0x0000000f130f7208 */ /* 0x000fe40000000000 */
[----:B------:R-:W-:Y:S02]  /*0fb0*/  FSEL R10, R12, R10, P0 ;  /* 0x0000000a0c0a7208 */ /* 0x000fe40000000000 */
[----:B------:R-:W-:Y:S02]  /*0fc0*/  FSEL R11, R13, R11, P0 ;  /* 0x0000000b0d0b7208 */ /* 0x000fe40000000000 */
[----:B------:R-:W-:-:S04]  /*0fd0*/  DADD R18, R24, R14 ;  /* 0x0000000018127229 */ /* 0x000fc8000000000e */
[C---:B------:R-:W-:Y:S02]  /*0fe0*/  DADD R12, -R24.reuse, R10 ;  /* 0x00000000180c7229 */ /* 0x040fe4000000010a */
[----:B------:R-:W-:-:S06]  /*0ff0*/  DSETP.GT.AND P0, PT, R24, RZ, PT ;  /* 0x000000ff1800722a */ /* 0x000fcc0003f04000 */
[----:B------:R-:W-:Y:S02]  /*1000*/  FSEL R18, R18, R14, P0 ;  /* 0x0000000e12127208 */ /* 0x000fe40000000000 */
[----:B------:R-:W-:Y:S02]  /*1010*/  FSEL R19, R19, R15, P0 ;  /* 0x0000000f13137208 */ /* 0x000fe40000000000 */
[----:B------:R-:W-:Y:S02]  /*1020*/  FSEL R14, R10, R12, P0 ;  /* 0x0000000c0a0e7208 */ /* 0x000fe40000000000 */
[----:B------:R-:W-:Y:S01]  /*1030*/  FSEL R15, R11, R13, P0 ;  /* 0x0000000d0b0f7208 */ /* 0x000fe20000000000 */
[----:B------:R-:W-:Y:S06]  /*1040*/  @P1 BRA `(.L_x_33) ;  /* 0xfffffff800cc1947 */ /* 0x000fec000383ffff */
.L_x_32:
[----:B------:R-:W-:Y:S05]  /*1050*/  BSYNC.RECONVERGENT B1 ;  /* 0x0000000000017941 */ /* 0x000fea0003800200 */
.L_x_31:
[----:B------:R-:W-:Y:S01]  /*1060*/  LOP3.LUT P0, R2, R26, 0x7, RZ, 0xc0, !PT ;  /* 0x000000071a027812 */ /* 0x000fe2000780c0ff */
[----:B------:R-:W-:-:S12]  /*1070*/  BSSY.RECONVERGENT B1, `(.L_x_30) ;  /* 0x0000059000017945 */ /* 0x000fd80003800200 */
[----:B------:R-:W-:Y:S05]  /*1080*/  @!P0 BRA `(.L_x_34) ;  /* 0x00000004005c8947 */ /* 0x000fea0003800000 */
[----:B------:R-:W-:Y:S01]  /*1090*/  ISETP.GE.U32.AND P0, PT, R2, 0x4, PT ;  /* 0x000000040200780c */ /* 0x000fe20003f06070 */
[----:B------:R-:W-:-:S12]  /*10a0*/  BSSY.RECONVERGENT B2, `(.L_x_35) ;  /* 0x000002a000027945 */ /* 0x000fd80003800200 */
[----:B------:R-:W-:Y:S05]  /*10b0*/  @!P0 BRA `(.L_x_36) ;  /* 0x0000000000a08947 */ /* 0x000fea0003800000 */
[----:B------:R-:W0:Y:S02]  /*10c0*/  LDC.64 R6, c[0x0][0x380] ;  /* 0x0000e000ff067b82 */ /* 0x000e240000000a00 */
[----:B0-----:R-:W-:-:S05]  /*10d0*/  IMAD.WIDE R28, R3, 0x8, R6 ;  /* 0x00000008031c7825 */ /* 0x001fca00078e0206 */
[----:B------:R-:W2:Y:S04]  /*10e0*/  LDG.E.64 R20, desc[UR6][R28.64+0x8] ;  /* 0x000008061c147981 */ /* 0x000ea8000c1e1b00 */
[----:B------:R-:W2:Y:S04]  /*10f0*/  LDG.E.64 R12, desc[UR6][R28.64] ;  /* 0x000000061c0c7981 */ /* 0x000ea8000c1e1b00 */
[----:B------:R-:W3:Y:S04]  /*1100*/  LDG.E.64 R6, desc[UR6][R28.64+0x10] ;  /* 0x000010061c067981 */ /* 0x000ee8000c1e1b00 */
[----:B------:R-:W4:Y:S04]  /*1110*/  LDG.E.64 R10, desc[UR6][R28.64+0x18] ;  /* 0x000018061c0a7981 */ /* 0x000f28000c1e1b00 */
[----:B------:R-:W5:Y:S01]  /*1120*/  LDG.E.64 R8, desc[UR6][R28.64+0x20] ;  /* 0x000020061c087981 */ /* 0x000f62000c1e1b00 */
[----:B------:R-:W-:Y:S01]  /*1130*/  VIADD R3, R3, 0x4 ;  /* 0x0000000403037836 */ /* 0x000fe20000000000 */
[----:B--2---:R-:W-:-:S02]  /*1140*/  DADD R24, R20, -R12 ;  /* 0x0000000014187229 */ /* 0x004fc4000000080c */
[----:B---3--:R-:W-:-:S06]  /*1150*/  DADD R20, -R20, R6 ;  /* 0x0000000014147229 */ /* 0x008fcc0000000106 */
[--C-:B------:R-:W-:Y:S02]  /*1160*/  DADD R22, R18, R24.reuse ;  /* 0x0000000012167229 */ /* 0x100fe40000000018 */
[----:B------:R-:W-:Y:S02]  /*1170*/  DADD R12, R14, -R24 ;  /* 0x000000000e0c7229 */ /* 0x000fe40000000818 */
[----:B------:R-:W-:Y:S02]  /*1180*/  DSETP.GT.AND P0, PT, R24, RZ, PT ;  /* 0x000000ff1800722a */ /* 0x000fe40003f04000 */
[----:B----4-:R-:W-:Y:S02]  /*1190*/  DADD R6, -R6, R10 ;  /* 0x0000000006067229 */ /* 0x010fe4000000010a */
[----:B-----5:R-:W-:Y:S02]  /*11a0*/  DADD R8, -R10, R8 ;  /* 0x000000000a087229 */ /* 0x020fe40000000108 */
[----:B------:R-:W-:-:S02]  /*11b0*/  FSEL R18, R22, R18, P0 ;  /* 0x0000001216127208 */ /* 0x000fc40000000000 */
[----:B------:R-:W-:Y:S02]  /*11c0*/  FSEL R19, R23, R19, P0 ;  /* 0x0000001317137208 */ /* 0x000fe40000000000 */
[----:B------:R-:W-:Y:S02]  /*11d0*/  FSEL R12, R14, R12, P0 ;  /* 0x0000000c0e0c7208 */ /* 0x000fe40000000000 */
[----:B------:R-:W-:Y:S01]  /*11e0*/  FSEL R13, R15, R13, P0 ;  /* 0x0000000d0f0d7208 */ /* 0x000fe20000000000 */
[C---:B------:R-:W-:Y:S02]  /*11f0*/  DSETP.GT.AND P0, PT, R20.reuse, RZ, PT ;  /* 0x000000ff1400722a */ /* 0x040fe40003f04000 */
[----:B------:R-:W-:-:S03]  /*1200*/  DADD R22, R20, R18 ;  /* 0x0000000014167229 */ /* 0x000fc60000000012 */
[----:B------:R-:W-:-:S07]  /*1210*/  DADD R14, -R20, R12 ;  /* 0x00000000140e7229 */ /* 0x000fce000000010c */
[----:B------:R-:W-:Y:S02]  /*1220*/  FSEL R18, R22, R18, P0 ;  /* 0x0000001216127208 */ /* 0x000fe40000000000 */
        /* <DEDUP_REMOVED lines=16> */
[----:B------:R-:W-:-:S07]  /*1330*/  FSEL R15, R15, R11, P0 ;  /* 0x0000000b0f0f7208 */ /* 0x000fce0000000000 */
.L_x_36:
[----:B------:R-:W-:Y:S05]  /*1340*/  BSYNC.RECONVERGENT B2 ;  /* 0x0000000000027941 */ /* 0x000fea0003800200 */
.L_x_35:
[----:B------:R-:W-:-:S13]  /*1350*/  LOP3.LUT P0, R2, R26, 0x3, RZ, 0xc0, !PT ;  /* 0x000000031a027812 */ /* 0x000fda000780c0ff */
[----:B------:R-:W-:Y:S05]  /*1360*/  @!P0 BRA `(.L_x_34) ;  /* 0x0000000000a48947 */ /* 0x000fea0003800000 */
[----:B------:R-:W-:Y:S01]  /*1370*/  ISETP.NE.AND P0, PT, R2, 0x1, PT ;  /* 0x000000010200780c */ /* 0x000fe20003f05270 */
[----:B------:R-:W-:Y:S01]  /*1380*/  BSSY.RECONVERGENT B2, `(.L_x_37) ;  /* 0x000001a000027945 */ /* 0x000fe20003800200 */
[----:B------:R-:W-:-:S04]  /*1390*/  LOP3.LUT R26, R26, 0x1, RZ, 0xc0, !PT ;  /* 0x000000011a1a7812 */ /* 0x000fc800078ec0ff */
[----:B------:R-:W-:-:S07]  /*13a0*/  ISETP.NE.U32.AND P1, PT, R26, 0x1, PT ;  /* 0x000000011a00780c */ /* 0x000fce0003f25070 */
[----:B------:R-:W-:Y:S06]  /*13b0*/  @!P0 BRA `(.L_x_38) ;  /* 0x0000000000588947 */ /* 0x000fec0003800000 */
[----:B------:R-:W0:Y:S02]  /*13c0*/  LDC.64 R6, c[0x0][0x380] ;  /* 0x0000e000ff067b82 */ /* 0x000e240000000a00 */
[----:B0-----:R-:W-:-:S05]  /*13d0*/  IMAD.WIDE R6, R3, 0x8, R6 ;  /* 0x0000000803067825 */ /* 0x001fca00078e0206 */
[----:B------:R-:W2:Y:S04]  /*13e0*/  LDG.E.64 R8, desc[UR6][R6.64+0x8] ;  /* 0x0000080606087981 */ /* 0x000ea8000c1e1b00 */
[----:B------:R-:W2:Y:S04]  /*13f0*/  LDG.E.64 R10, desc[UR6][R6.64] ;  /* 0x00000006060a7981 */ /* 0x000ea8000c1e1b00 */
[----:B------:R-:W3:Y:S01]  /*1400*/  LDG.E.64 R22, desc[UR6][R6.64+0x10] ;  /* 0x0000100606167981 */ /* 0x000ee2000c1e1b00 */
[----:B------:R-:W-:Y:S01]  /*1410*/  VIADD R3, R3, 0x2 ;  /* 0x0000000203037836 */ /* 0x000fe20000000000 */
[----:B--2---:R-:W-:-:S02]  /*1420*/  DADD R10, R8, -R10 ;  /* 0x00000000080a7229 */ /* 0x004fc4000000080a */
[----:B---3--:R-:W-:-:S06]  /*1430*/  DADD R22, -R8, R22 ;  /* 0x0000000008167229 */ /* 0x008fcc0000000116 */
[--C-:B------:R-:W-:Y:S02]  /*1440*/  DADD R12, R18, R10.reuse ;  /* 0x00000000120c7229 */ /* 0x100fe4000000000a */
[----:B------:R-:W-:Y:S02]  /*1450*/  DADD R20, R14, -R10 ;  /* 0x000000000e147229 */ /* 0x000fe4000000080a */
[----:B------:R-:W-:-:S06]  /*1460*/  DSETP.GT.AND P0, PT, R10, RZ, PT ;  /* 0x000000ff0a00722a */ /* 0x000fcc0003f04000 */
        /* <DEDUP_REMOVED lines=11> */
.L_x_38:
[----:B------:R-:W-:Y:S05]  /*1520*/  BSYNC.RECONVERGENT B2 ;  /* 0x0000000000027941 */ /* 0x000fea0003800200 */
.L_x_37:
[----:B------:R-:W-:Y:S05]  /*1530*/  @P1 BRA `(.L_x_34) ;  /* 0x0000000000301947 */ /* 0x000fea0003800000 */
[----:B------:R-:W0:Y:S02]  /*1540*/  LDC.64 R6, c[0x0][0x380] ;  /* 0x0000e000ff067b82 */ /* 0x000e240000000a00 */
[----:B0-----:R-:W-:-:S05]  /*1550*/  IMAD.WIDE R2, R3, 0x8, R6 ;  /* 0x0000000803027825 */ /* 0x001fca00078e0206 */
[----:B------:R-:W2:Y:S04]  /*1560*/  LDG.E.64 R6, desc[UR6][R2.64+0x8] ;  /* 0x0000080602067981 */ /* 0x000ea8000c1e1b00 */
[----:B------:R-:W2:Y:S02]  /*1570*/  LDG.E.64 R8, desc[UR6][R2.64] ;  /* 0x0000000602087981 */ /* 0x000ea4000c1e1b00 */
[----:B--2---:R-:W-:-:S08]  /*1580*/  DADD R6, R6, -R8 ;  /* 0x0000000006067229 */ /* 0x004fd00000000808 */
[--C-:B------:R-:W-:Y:S02]  /*1590*/  DADD R8, R18, R6.reuse ;  /* 0x0000000012087229 */ /* 0x100fe40000000006 */
[----:B------:R-:W-:Y:S02]  /*15a0*/  DADD R10, R14, -R6 ;  /* 0x000000000e0a7229 */ /* 0x000fe40000000806 */
[----:B------:R-:W-:-:S06]  /*15b0*/  DSETP.GT.AND P0, PT, R6, RZ, PT ;  /* 0x000000ff0600722a */ /* 0x000fcc0003f04000 */
[----:B------:R-:W-:Y:S02]  /*15c0*/  FSEL R18, R8, R18, P0 ;  /* 0x0000001208127208 */ /* 0x000fe40000000000 */
[----:B------:R-:W-:Y:S02]  /*15d0*/  FSEL R19, R9, R19, P0 ;  /* 0x0000001309137208 */ /* 0x000fe40000000000 */
[----:B------:R-:W-:Y:S02]  /*15e0*/  FSEL R14, R14, R10, P0 ;  /* 0x0000000a0e0e7208 */ /* 0x000fe40000000000 */
[----:B------:R-:W-:-:S07]  /*15f0*/  FSEL R15, R15, R11, P0 ;  /* 0x0000000b0f0f7208 */ /* 0x000fce0000000000 */
.L_x_34:
[----:B------:R-:W-:Y:S05]  /*1600*/  BSYNC.RECONVERGENT B1 ;  /* 0x0000000000017941 */ /* 0x000fea0003800200 */
.L_x_30:
[----:B------:R-:W-:Y:S01]  /*1610*/  DADD R2, R14, R18 ;  /* 0x000000000e027229 */ /* 0x000fe20000000012 */
[----:B------:R-:W-:Y:S01]  /*1620*/  UMOV UR8, 0xd9d7bdbb ;  /* 0xd9d7bdbb00087882 */ /* 0x000fe20000000000 */
[----:B------:R-:W-:-:S06]  /*1630*/  UMOV UR9, 0x3ddb7cdf ;  /* 0x3ddb7cdf00097882 */ /* 0x000fcc0000000000 */
[----:B------:R-:W-:-:S14]  /*1640*/  DSETP.GEU.AND P0, PT, R2, UR8, PT ;  /* 0x0000000802007e2a */ /* 0x000fdc000bf0e000 */
[----:B------:R-:W-:Y:S05]  /*1650*/  @!P0 BRA `(.L_x_29) ;  /* 0x00000004008c8947 */ /* 0x000fea0003800000 */
        /* <DEDUP_REMOVED lines=20> */
[----:B-1----:R-:W-:Y:S05]  /*17a0*/  CALL.REL.NOINC `($__internal_1_$__cuda_sm20_div_rn_f64_full) ;  /* 0x0000000800c47944 */ /* 0x002fea0003c00000 */
[----:B------:R-:W-:Y:S02]  /*17b0*/  IMAD.MOV.U32 R2, RZ, RZ, R6 ;  /* 0x000000ffff027224 */ /* 0x000fe400078e0006 */
[----:B------:R-:W-:-:S07]  /*17c0*/  IMAD.MOV.U32 R3, RZ, RZ, R7 ;  /* 0x000000ffff037224 */ /* 0x000fce00078e0007 */
.L_x_40:
[----:B------:R-:W-:Y:S05]  /*17d0*/  BSYNC.RECONVERGENT B1 ;  /* 0x0000000000017941 */ /* 0x000fea0003800200 */
.L_x_39:
[----:B------:R-:W0:Y:S01]  /*17e0*/  MUFU.RCP64H R5, R13 ;  /* 0x0000000d00057308 */ /* 0x000e220000001800 */
[----:B------:R-:W-:Y:S01]  /*17f0*/  IMAD.MOV.U32 R4, RZ, RZ, 0x1 ;  /* 0x00000001ff047424 */ /* 0x000fe200078e00ff */
[----:B------:R-:W-:Y:S01]  /*1800*/  FSETP.GEU.AND P1, PT, |R15|, 6.5827683646048100446e-37, PT ;  /* 0x036000000f00780b */ /* 0x000fe20003f2e200 */
[----:B------:R-:W-:Y:S04]  /*1810*/  BSSY.RECONVERGENT B1, `(.L_x_41) ;  /* 0x0000012000017945 */ /* 0x000fe80003800200 */
        /* <DEDUP_REMOVED lines=14> */
[----:B------:R-:W-:Y:S02]  /*1900*/  IMAD.MOV.U32 R8, RZ, RZ, R12 ;  /* 0x000000ffff087224 */ /* 0x000fe400078e000c */
[----:B------:R-:W-:-:S07]  /*1910*/  IMAD.MOV.U32 R9, RZ, RZ, R13 ;  /* 0x000000ffff097224 */ /* 0x000fce00078e000d */
[----:B-1----:R-:W-:Y:S05]  /*1920*/  CALL.REL.NOINC `($__internal_1_$__cuda_sm20_div_rn_f64_full) ;  /* 0x0000000800647944 */ /* 0x002fea0003c00000 */
.L_x_42:
[----:B------:R-:W-:Y:S05]  /*1930*/  BSYNC.RECONVERGENT B1 ;  /* 0x0000000000017941 */ /* 0x000fea0003800200 */
.L_x_41:
[----:B------:R-:W-:Y:S01]  /*1940*/  UMOV UR8, 0xd9d7bdbb ;  /* 0xd9d7bdbb00087882 */ /* 0x000fe20000000000 */
[----:B------:R-:W-:Y:S01]  /*1950*/  UMOV UR9, 0x3ddb7cdf ;  /* 0x3ddb7cdf00097882 */ /* 0x000fe20000000000 */
[----:B------:R-:W-:Y:S01]  /*1960*/  IMAD.MOV.U32 R4, RZ, RZ, 0x0 ;  /* 0x00000000ff047424 */ /* 0x000fe200078e00ff */
[----:B------:R-:W-:Y:S01]  /*1970*/  DSETP.GEU.AND P0, PT, R6, UR8, PT ;  /* 0x0000000806007e2a */ /* 0x000fe2000bf0e000 */
[----:B------:R-:W-:-:S13]  /*1980*/  IMAD.MOV.U32 R5, RZ, RZ, 0x40590000 ;  /* 0x40590000ff057424 */ /* 0x000fda00078e00ff */
[----:B------:R-:W-:Y:S05]  /*1990*/  @!P0 BRA `(.L_x_29) ;  /* 0x0000000000bc8947 */ /* 0x000fea0003800000 */
[----:B------:R-:W0:Y:S01]  /*19a0*/  MUFU.RCP64H R5, R7 ;  /* 0x0000000700057308 */ /* 0x000e220000001800 */
[----:B------:R-:W-:Y:S01]  /*19b0*/  IMAD.MOV.U32 R4, RZ, RZ, 0x1 ;  /* 0x00000001ff047424 */ /* 0x000fe200078e00ff */
[----:B------:R-:W-:Y:S01]  /*19c0*/  FSETP.GEU.AND P1, PT, |R3|, 6.5827683646048100446e-37, PT ;  /* 0x036000000300780b */ /* 0x000fe20003f2e200 */
[----:B------:R-:W-:Y:S04]  /*19d0*/  BSSY.RECONVERGENT B1, `(.L_x_43) ;  /* 0x0000014000017945 */ /* 0x000fe80003800200 */
[----:B0-----:R-:W-:-:S08]  /*19e0*/  DFMA R8, R4, -R6, 1 ;  /* 0x3ff000000408742b */ /* 0x001fd00000000806 */
[----:B------:R-:W-:-:S08]  /*19f0*/  DFMA R8, R8, R8, R8 ;  /* 0x000000080808722b */ /* 0x000fd00000000008 */
[----:B------:R-:W-:-:S08]  /*1a00*/  DFMA R8, R4, R8, R4 ;  /* 0x000000080408722b */ /* 0x000fd00000000004 */
[----:B------:R-:W-:-:S08]  /*1a10*/  DFMA R4, R8, -R6, 1 ;  /* 0x3ff000000804742b */ /* 0x000fd00000000806 */
[----:B------:R-:W-:-:S08]  /*1a20*/  DFMA R4, R8, R4, R8 ;  /* 0x000000040804722b */ /* 0x000fd00000000008 */
[----:B------:R-:W-:-:S08]  /*1a30*/  DMUL R8, R4, R2 ;  /* 0x0000000204087228 */ /* 0x000fd00000000000 */
[----:B------:R-:W-:-:S08]  /*1a40*/  DFMA R10, R8, -R6, R2 ;  /* 0x80000006080a722b */ /* 0x000fd00000000002 */
        /* <DEDUP_REMOVED lines=10> */
[----:B------:R-:W-:Y:S02]  /*1af0*/  IMAD.MOV.U32 R4, RZ, RZ, R6 ;  /* 0x000000ffff047224 */ /* 0x000fe400078e0006 */
[----:B------:R-:W-:-:S07]  /*1b00*/  IMAD.MOV.U32 R5, RZ, RZ, R7 ;  /* 0x000000ffff057224 */ /* 0x000fce00078e0007 */
.L_x_44:
[----:B------:R-:W-:Y:S05]  /*1b10*/  BSYNC.RECONVERGENT B1 ;  /* 0x0000000000017941 */ /* 0x000fea0003800200 */
.L_x_43:
[----:B------:R-:W-:Y:S01]  /*1b20*/  DADD R8, R4, 1 ;  /* 0x3ff0000004087429 */ /* 0x000fe20000000000 */
[----:B------:R-:W-:Y:S01]  /*1b30*/  IMAD.MOV.U32 R2, RZ, RZ, 0x1 ;  /* 0x00000001ff027424 */ /* 0x000fe200078e00ff */
[----:B------:R-:W-:Y:S04]  /*1b40*/  BSSY.RECONVERGENT B1, `(.L_x_45) ;  /* 0x0000013000017945 */ /* 0x000fe80003800200 */
[----:B------:R-:W0:Y:S02]  /*1b50*/  MUFU.RCP64H R3, R9 ;  /* 0x0000000900037308 */ /* 0x000e240000001800 */
[----:B0-----:R-:W-:-:S08]  /*1b60*/  DFMA R4, -R8, R2, 1 ;  /* 0x3ff000000804742b */ /* 0x001fd00000000102 */
[----:B------:R-:W-:-:S08]  /*1b70*/  DFMA R4, R4, R4, R4 ;  /* 0x000000040404722b */ /* 0x000fd00000000004 */
[----:B------:R-:W-:-:S08]  /*1b80*/  DFMA R4, R2, R4, R2 ;  /* 0x000000040204722b */ /* 0x000fd00000000002 */
[----:B------:R-:W-:-:S08]  /*1b90*/  DFMA R2, -R8, R4, 1 ;  /* 0x3ff000000802742b */ /* 0x000fd00000000104 */
[----:B------:R-:W-:-:S08]  /*1ba0*/  DFMA R2, R4, R2, R4 ;  /* 0x000000020402722b */ /* 0x000fd00000000004 */
[----:B------:R-:W-:-:S08]  /*1bb0*/  DMUL R4, R2, 100 ;  /* 0x4059000002047828 */ /* 0x000fd00000000000 */
[----:B------:R-:W-:-:S08]  /*1bc0*/  DFMA R6, -R8, R4, 100 ;  /* 0x405900000806742b */ /* 0x000fd00000000104 */
[----:B------:R-:W-:-:S10]  /*1bd0*/  DFMA R4, R2, R6, R4 ;  /* 0x000000060204722b */ /* 0x000fd40000000004 */
[----:B------:R-:W-:-:S05]  /*1be0*/  FFMA R2, RZ, R9, R5 ;  /* 0x00000009ff027223 */ /* 0x000fca0000000005 */
[----:B------:R-:W-:-:S13]  /*1bf0*/  FSETP.GT.AND P0, PT, |R2|, 1.469367938527859385e-39, PT ;  /* 0x001000000200780b */ /* 0x000fda0003f04200 */
[----:B------:R-:W-:Y:S05]  /*1c00*/  @P0 BRA `(.L_x_46) ;  /* 0x0000000000180947 */ /* 0x000fea0003800000 */
[----:B------:R-:W-:Y:S01]  /*1c10*/  IMAD.MOV.U32 R18, RZ, RZ, RZ ;  /* 0x000000ffff127224 */ /* 0x000fe200078e00ff */
[----:B------:R-:W-:Y:S01]  /*1c20*/  MOV R4, 0x1c50 ;  /* 0x00001c5000047802 */ /* 0x000fe20000000f00 */
[----:B------:R-:W-:-:S07]  /*1c30*/  IMAD.MOV.U32 R27, RZ, RZ, 0x40590000 ;  /* 0x40590000ff1b7424 */ /* 0x000fce00078e00ff */
[----:B-1----:R-:W-:Y:S05]  /*1c40*/  CALL.REL.NOINC `($__internal_1_$__cuda_sm20_div_rn_f64_full) ;  /* 0x00000004009c7944 */ /* 0x002fea0003c00000 */
[----:B------:R-:W-:Y:S02]  /*1c50*/  IMAD.MOV.U32 R4, RZ, RZ, R6 ;  /* 0x000000ffff047224 */ /* 0x000fe400078e0006 */
[----:B------:R-:W-:-:S07]  /*1c60*/  IMAD.MOV.U32 R5, RZ, RZ, R7 ;  /* 0x000000ffff057224 */ /* 0x000fce00078e0007 */
.L_x_46:
[----:B------:R-:W-:Y:S05]  /*1c70*/  BSYNC.RECONVERGENT B1 ;  /* 0x0000000000017941 */ /* 0x000fea0003800200 */
.L_x_45:
[----:B------:R-:W-:-:S11]  /*1c80*/  DADD R4, -R4, 100 ;  /* 0x4059000004047429 */ /* 0x000fd60000000100 */
.L_x_29:
[----:B------:R-:W-:Y:S05]  /*1c90*/  BSYNC.RECONVERGENT B0 ;  /* 0x0000000000007941 */ /* 0x000fea0003800200 */
.L_x_28:
[----:B------:R-:W0:Y:S01]  /*1ca0*/  LDC.64 R2, c[0x0][0x390] ;  /* 0x0000e400ff027b82 */ /* 0x000e220000000a00 */
[----:B------:R-:W2:Y:S01]  /*1cb0*/  LDCU UR4, c[0x0][0x3b4] ;  /* 0x00007680ff0477ac */ /* 0x000ea20008000800 */
[----:B------:R-:W2:Y:S02]  /*1cc0*/  LDCU UR5, c[0x0][0x3b8] ;  /* 0x00007700ff0577ac */ /* 0x000ea40008000800 */
[----:B--2---:R-:W-:Y:S01]  /*1cd0*/  UISETP.LT.AND UP0, UPT, UR4, UR5, UPT ;  /* 0x000000050400728c */ /* 0x004fe2000bf01270 */
[----:B0-----:R-:W-:-:S03]  /*1ce0*/  IMAD.WIDE R2, R0, 0x8, R2 ;  /* 0x0000000800027825 */ /* 0x001fc600078e0202 */
[----:B------:R-:W-:Y:S02]  /*1cf0*/  USEL UR4, UR4, UR5, !UP0 ;  /* 0x0000000504047287 */ /* 0x000fe4000c000000 */
[----:B------:R0:W-:Y:S04]  /*1d00*/  STG.E.64 desc[UR6][R2.64], R4 ;  /* 0x0000000402007986 */ /* 0x0001e8000c101b06 */
[----:B------:R-:W-:-:S13]  /*1d10*/  ISETP.GE.AND P0, PT, R0, UR4, PT ;  /* 0x0000000400007c0c */ /* 0x000fda000bf06270 */
[----:B0-----:R-:W-:Y:S05]  /*1d20*/  @!P0 BRA `(.L_x_47) ;  /* 0x00000004003c8947 */ /* 0x001fea0003800000 */
[----:B------:R-:W0:Y:S01]  /*1d30*/  LDC.64 R8, c[0x0][0x380] ;  /* 0x0000e000ff087b82 */ /* 0x000e220000000a00 */
[----:B-1----:R-:W5:Y:S01]  /*1d40*/  LDG.E.64 R16, desc[UR6][R16.64] ;  /* 0x0000000610107981 */ /* 0x002f62000c1e1b00 */
[----:B0-----:R-:W-:-:S05]  /*1d50*/  IMAD.WIDE R2, R0, 0x8, R8 ;  /* 0x0000000800027825 */ /* 0x001fca00078e0208 */
[----:B------:R0:W5:Y:S01]  /*1d60*/  LDG.E.64 R6, desc[UR6][R2.64] ;  /* 0x0000000602067981 */ /* 0x000162000c1e1b00 */
[----:B------:R-:W-:Y:S01]  /*1d70*/  ISETP.GE.AND P1, PT, R0, 0x1, PT ;  /* 0x000000010000780c */ /* 0x000fe20003f26270 */
[----:B------:R-:W-:Y:S01]  /*1d80*/  BSSY.RECONVERGENT B0, `(.L_x_48) ;  /* 0x000000f000007945 */ /* 0x000fe20003800200 */
[----:B------:R-:W-:-:S11]  /*1d90*/  PLOP3.LUT P0, PT, PT, PT, PT, 0x8, 0x80 ;  /* 0x000000000080781c */ /* 0x000fd60003f0e170 */
[----:B0-----:R-:W-:Y:S05]  /*1da0*/  @!P1 BRA `(.L_x_49) ;  /* 0x0000000000309947 */ /* 0x001fea0003800000 */
[----:B------:R-:W-:-:S04]  /*1db0*/  VIADD R11, R0, 0xffffffff ;  /* 0xffffffff000b7836 */ /* 0x000fc80000000000 */
[----:B------:R-:W-:-:S06]  /*1dc0*/  IMAD.WIDE.U32 R8, R11, 0x8, R8 ;  /* 0x000000080b087825 */ /* 0x000fcc00078e0008 */
[----:B------:R-:W2:Y:S01]  /*1dd0*/  LDG.E.64 R8, desc[UR6][R8.64] ;  /* 0x0000000608087981 */ /* 0x000ea2000c1e1b00 */
[----:B------:R-:W-:Y:S01]  /*1de0*/  UMOV UR4, 0xc28f5c29 ;  /* 0xc28f5c2900047882 */ /* 0x000fe20000000000 */
[----:B------:R-:W-:Y:S01]  /*1df0*/  UMOV UR5, 0x3ff028f5 ;  /* 0x3ff028f500057882 */ /* 0x000fe20000000000 */
[----:B------:R-:W-:Y:S01]  /*1e00*/  PLOP3.LUT P0, PT, PT, PT, PT, 0x80, 0x8 ;  /* 0x000000000008781c */ /* 0x000fe20003f0f070 */
[----:B--2---:R-:W-:-:S08]  /*1e10*/  DMUL R10, R8, UR4 ;  /* 0x00000004080a7c28 */ /* 0x004fd00008000000 */
[----:B-----5:R-:W-:-:S14]  /*1e20*/  DSETP.GT.AND P1, PT, R6, R10, PT ;  /* 0x0000000a0600722a */ /* 0x020fdc0003f24000 */
[----:B------:R-:W-:Y:S02]  /*1e30*/  @!P1 IMAD.MOV.U32 R10, RZ, RZ, 0x7ae147ae ;  /* 0x7ae147aeff0a9424 */ /* 0x000fe400078e00ff */
[----:B------:R-:W-:-:S06]  /*1e40*/  @!P1 IMAD.MOV.U32 R11, RZ, RZ, 0x3fefae14 ;  /* 0x3fefae14ff0b9424 */ /* 0x000fcc00078e00ff */
[----:B------:R-:W-:-:S08]  /*1e50*/  @!P1 DMUL R10, R8, R10 ;  /* 0x0000000a080a9228 */ /* 0x000fd00000000000 */
[----:B------:R-:W-:-:S14]  /*1e60*/  @!P1 DSETP.LT.AND P0, PT, R6, R10, PT ;  /* 0x0000000a0600922a */ /* 0x000fdc0003f01000 */
.L_x_49:
[----:B------:R-:W-:Y:S05]  /*1e70*/  BSYNC.RECONVERGENT B0 ;  /* 0x0000000000007941 */ /* 0x000fea0003800200 */
.L_x_48:
[----:B------:R-:W0:Y:S02]  /*1e80*/  LDCU.64 UR4, c[0x0][0x3c0] ;  /* 0x00007800ff0477ac */ /* 0x000e240008000a00 */
[----:B0-----:R-:W-:-:S06]  /*1e90*/  DSETP.GEU.AND P1, PT, R4, UR4, PT ;  /* 0x0000000404007e2a */ /* 0x001fcc000bf2e000 */
[----:B-----5:R-:W-:-:S06]  /*1ea0*/  DSETP.GT.AND P1, PT, R6, R16, !P1 ;  /* 0x000000100600722a */ /* 0x020fcc0004f24000 */
[----:B------:R-:W-:-:S13]  /*1eb0*/  PLOP3.LUT P0, PT, P1, P0, PT, 0x80, 0x8 ;  /* 0x000000000008781c */ /* 0x000fda0000f01070 */
[----:B------:R-:W-:Y:S05]  /*1ec0*/  @!P0 BRA `(.L_x_50) ;  /* 0x0000000000ac8947 */ /* 0x000fea0003800000 */
[----:B------:R-:W0:Y:S01]  /*1ed0*/  LDC.64 R4, c[0x0][0x398] ;  /* 0x0000e600ff047b82 */ /* 0x000e220000000a00 */
[----:B------:R-:W-:Y:S01]  /*1ee0*/  IMAD.MOV.U32 R13, RZ, RZ, 0x1 ;  /* 0x00000001ff0d7424 */ /* 0x000fe200078e00ff */
[----:B------:R-:W1:Y:S06]  /*1ef0*/  LDCU UR4, c[0x0][0x3cc] ;  /* 0x00007980ff0477ac */ /* 0x000e6c0008000800 */
[----:B------:R-:W2:Y:S01]  /*1f00*/  LDC.64 R10, c[0x0][0x3c8] ;  /* 0x0000f200ff0a7b82 */ /* 0x000ea20000000a00 */
[----:B0-----:R-:W-:-:S05]  /*1f10*/  IMAD.WIDE R4, R0, 0x4, R4 ;  /* 0x0000000400047825 */ /* 0x001fca00078e0204 */
[----:B------:R0:W-:Y:S04]  /*1f20*/  STG.E desc[UR6][R4.64], R13 ;  /* 0x0000000d04007986 */ /* 0x0001e8000c101906 */
[----:B------:R-:W5:Y:S01]  /*1f30*/  LDG.E.64 R2, desc[UR6][R2.64] ;  /* 0x0000000602027981 */ /* 0x000f62000c1e1b00 */
[----:B-1----:R-:W2:Y:S01]  /*1f40*/  MUFU.RCP64H R7, UR4 ;  /* 0x0000000400077d08 */ /* 0x002ea20008001800 */
[----:B------:R-:W-:Y:S01]  /*1f50*/  IMAD.MOV.U32 R6, RZ, RZ, 0x1 ;  /* 0x00000001ff067424 */ /* 0x000fe200078e00ff */
[----:B------:R-:W-:Y:S01]  /*1f60*/  UMOV UR8, 0x47ae147b ;  /* 0x47ae147b00087882 */ /* 0x000fe20000000000 */
[----:B------:R-:W-:-:S04]  /*1f70*/  UMOV UR9, 0x3f747ae1 ;  /* 0x3f747ae100097882 */ /* 0x000fc80000000000 */
[----:B--2---:R-:W-:-:S08]  /*1f80*/  DFMA R8, R6, -R10, 1 ;  /* 0x3ff000000608742b */ /* 0x004fd0000000080a */
[----:B------:R-:W-:-:S08]  /*1f90*/  DFMA R8, R8, R8, R8 ;  /* 0x000000080808722b */ /* 0x000fd00000000008 */
[----:B------:R-:W-:-:S08]  /*1fa0*/  DFMA R8, R6, R8, R6 ;  /* 0x000000080608722b */ /* 0x000fd00000000006 */
[----:B------:R-:W-:-:S08]  /*1fb0*/  DFMA R6, R8, -R10, 1 ;  /* 0x3ff000000806742b */ /* 0x000fd0000000080a */
[----:B------:R-:W-:-:S08]  /*1fc0*/  DFMA R6, R8, R6, R8 ;  /* 0x000000060806722b */ /* 0x000fd00000000008 */
[----:B0-----:R-:W-:-:S08]  /*1fd0*/  DMUL R4, R6, -UR8 ;  /* 0x8000000806047c28 */ /* 0x001fd00008000000 */
[----:B------:R-:W-:-:S08]  /*1fe0*/  DFMA R8, R4, -R10, -UR8 ;  /* 0x8000000804087e2b */ /* 0x000fd0000800080a */
[----:B------:R-:W-:-:S10]  /*1ff0*/  DFMA R4, R6, R8, R4 ;  /* 0x000000080604722b */ /* 0x000fd40000000004 */
[----:B------:R-:W-:-:S05]  /*2000*/  FFMA R6, RZ, UR4, R5 ;  /* 0x00000004ff067c23 */ /* 0x000fca0008000005 */
[----:B------:R-:W-:-:S13]  /*2010*/  FSETP.GT.AND P0, PT, |R6|, 1.469367938527859385e-39, PT ;  /* 0x001000000600780b */ /* 0x000fda0003f04200 */
[----:B------:R-:W-:Y:S05]  /*2020*/  @P0 BRA `(.L_x_51) ;  /* 0x0000000000240947 */ /* 0x000fea0003800000 */
[----:B------:R-:W0:Y:S01]  /*2030*/  LDCU.64 UR4, c[0x0][0x3c8] ;  /* 0x00007900ff0477ac */ /* 0x000e220008000a00 */
[----:B------:R-:W-:Y:S01]  /*2040*/  IMAD.MOV.U32 R18, RZ, RZ, 0x47ae147b ;  /* 0x47ae147bff127424 */ /* 0x000fe200078e00ff */
[----:B------:R-:W-:Y:S01]  /*2050*/  MOV R4, 0x20a0 ;  /* 0x000020a000047802 */ /* 0x000fe20000000f00 */
[----:B------:R-:W-:Y:S02]  /*2060*/  IMAD.MOV.U32 R27, RZ, RZ, -0x408b851f ;  /* 0xbf747ae1ff1b7424 */ /* 0x000fe400078e00ff */
[----:B0-----:R-:W-:Y:S02]  /*2070*/  IMAD.U32 R8, RZ, RZ, UR4 ;  /* 0x00000004ff087e24 */ /* 0x001fe4000f8e00ff */
[----:B------:R-:W-:-:S07]  /*2080*/  IMAD.U32 R9, RZ, RZ, UR5 ;  /* 0x00000005ff097e24 */ /* 0x000fce000f8e00ff */
[----:B-----5:R-:W-:Y:S05]  /*2090*/  CALL.REL.NOINC `($__internal_1_$__cuda_sm20_div_rn_f64_full) ;  /* 0x0000000000887944 */ /* 0x020fea0003c00000 */
[----:B------:R-:W-:Y:S02]  /*20a0*/  IMAD.MOV.U32 R4, RZ, RZ, R6 ;  /* 0x000000ffff047224 */ /* 0x000fe400078e0006 */
[----:B------:R-:W-:-:S07]  /*20b0*/  IMAD.MOV.U32 R5, RZ, RZ, R7 ;  /* 0x000000ffff057224 */ /* 0x000fce00078e0007 */
.L_x_51:
[----:B------:R-:W-:Y:S01]  /*20c0*/  DADD R4, R4, 1 ;  /* 0x3ff0000004047429 */ /* 0x000fe20000000000 */
[----:B------:R-:W0:Y:S01]  /*20d0*/  LDC.64 R8, c[0x0][0x3a0] ;  /* 0x0000e800ff087b82 */ /* 0x000e220000000a00 */
[----:B------:R-:W1:Y:S06]  /*20e0*/  LDCU.64 UR4, c[0x0][0x3c8] ;  /* 0x00007900ff0477ac */ /* 0x000e6c0008000a00 */
[C---:B-----5:R-:W-:Y:S01]  /*20f0*/  DMUL R4, R2.reuse, R4 ;  /* 0x0000000402047228 */ /* 0x060fe20000000000 */
        /* <DEDUP_REMOVED lines=8> */
.L_x_50:
        /* <DEDUP_REMOVED lines=10> */
.L_x_47:
[----:B------:R-:W0:Y:S08]  /*2220*/  LDC.64 R2, c[0x0][0x398] ;  /* 0x0000e600ff027b82 */ /* 0x000e300000000a00 */
[----:B------:R-:W2:Y:S08]  /*2230*/  LDC.64 R4, c[0x0][0x3a0] ;  /* 0x0000e800ff047b82 */ /* 0x000eb00000000a00 */
[----:B------:R-:W3:Y:S01]  /*2240*/  LDC.64 R6, c[0x0][0x3a8] ;  /* 0x0000ea00ff067b82 */ /* 0x000ee20000000a00 */
[----:B0-----:R-:W-:-:S05]  /*2250*/  IMAD.WIDE R2, R0, 0x4, R2 ;  /* 0x0000000400027825 */ /* 0x001fca00078e0202 */
[----:B------:R-:W-:Y:S01]  /*2260*/  STG.E desc[UR6][R2.64], RZ ;  /* 0x000000ff02007986 */ /* 0x000fe2000c101906 */
[----:B--2---:R-:W-:-:S05]  /*2270*/  IMAD.WIDE R4, R0, 0x8, R4 ;  /* 0x0000000800047825 */ /* 0x004fca00078e0204 */
[----:B------:R-:W-:Y:S01]  /*2280*/  STG.E.64 desc[UR6][R4.64], RZ ;  /* 0x000000ff04007986 */ /* 0x000fe2000c101b06 */
[----:B---3--:R-:W-:-:S05]  /*2290*/  IMAD.WIDE R6, R0, 0x8, R6 ;  /* 0x0000000800067825 */ /* 0x008fca00078e0206 */
[----:B------:R-:W-:Y:S01]  /*22a0*/  STG.E.64 desc[UR6][R6.64], RZ ;  /* 0x000000ff06007986 */ /* 0x000fe2000c101b06 */
[----:B------:R-:W-:Y:S05]  /*22b0*/  EXIT ;  /* 0x000000000000794d */ /* 0x000fea0003800000 */
        .weak           $__internal_1_$__cuda_sm20_div_rn_f64_full
        .type           $__internal_1_$__cuda_sm20_div_rn_f64_full,@function
        .size           $__internal_1_$__cuda_sm20_div_rn_f64_full,(.L_x_96 - $__internal_1_$__cuda_sm20_div_rn_f64_full)
$__internal_1_$__cuda_sm20_div_rn_f64_full:
[C---:B------:R-:W-:Y:S01]  /*22c0*/  FSETP.GEU.AND P0, PT, |R9|.reuse, 1.469367938527859385e-39, PT ;  /* 0x001000000900780b */ /* 0x040fe20003f0e200 */
[----:B------:R-:W-:Y:S01]  /*22d0*/  IMAD.MOV.U32 R7, RZ, RZ, R27 ;  /* 0x000000ffff077224 */ /* 0x000fe200078e001b */
[C---:B------:R-:W-:Y:S01]  /*22e0*/  LOP3.LUT R10, R9.reuse, 0x800fffff, RZ, 0xc0, !PT ;  /* 0x800fffff090a7812 */ /* 0x040fe200078ec0ff */
[----:B------:R-:W-:Y:S01]  /*22f0*/  IMAD.MOV.U32 R6, RZ, RZ, R18 ;  /* 0x000000ffff067224 */ /* 0x000fe200078e0012 */
[----:B------:R-:W-:Y:S01]  /*2300*/  LOP3.LUT R28, R9, 0x7ff00000, RZ, 0xc0, !PT ;  /* 0x7ff00000091c7812 */ /* 0x000fe200078ec0ff */
[----:B------:R-:W-:Y:S01]  /*2310*/  IMAD.MOV.U32 R18, RZ, RZ, 0x1 ;  /* 0x00000001ff127424 */ /* 0x000fe200078e00ff */
[----:B------:R-:W-:Y:S01]  /*2320*/  LOP3.LUT R11, R10, 0x3ff00000, RZ, 0xfc, !PT ;  /* 0x3ff000000a0b7812 */ /* 0x000fe200078efcff */
[----:B------:R-:W-:Y:S01]  /*2330*/  IMAD.MOV.U32 R10, RZ, RZ, R8 ;  /* 0x000000ffff0a7224 */ /* 0x000fe200078e0008 */
[C---:B------:R-:W-:Y:S01]  /*2340*/  FSETP.GEU.AND P2, PT, |R7|.reuse, 1.469367938527859385e-39, PT ;  /* 0x001000000700780b */ /* 0x040fe20003f4e200 */
[----:B------:R-:W-:Y:S01]  /*2350*/  IMAD.MOV.U32 R26, RZ, RZ, 0x1ca00000 ;  /* 0x1ca00000ff1a7424 */ /* 0x000fe200078e00ff */
[----:B------:R-:W-:Y:S01]  /*2360*/  LOP3.LUT R5, R7, 0x7ff00000, RZ, 0xc0, !PT ;  /* 0x7ff0000007057812 */ /* 0x000fe200078ec0ff */
[----:B------:R-:W-:Y:S02]  /*2370*/  BSSY.RECONVERGENT B2, `(.L_x_52) ;  /* 0x000004e000027945 */ /* 0x000fe40003800200 */
[----:B------:R-:W-:Y:S01]  /*2380*/  @!P0 DMUL R10, R8, 8.98846567431157953865e+307 ;  /* 0x7fe00000080a8828 */ /* 0x000fe20000000000 */
[----:B------:R-:W-:Y:S01]  /*2390*/  ISETP.GE.U32.AND P1, PT, R5, R28, PT ;  /* 0x0000001c0500720c */ /* 0x000fe20003f26070 */
[----:B------:R-:W-:-:S04]  /*23a0*/  IMAD.MOV.U32 R27, RZ, RZ, R5 ;  /* 0x000000ffff1b7224 */ /* 0x000fc800078e0005 */
[----:B------:R-:W0:Y:S02]  /*23b0*/  MUFU.RCP64H R19, R11 ;  /* 0x0000000b00137308 */ /* 0x000e240000001800 */
[----:B------:R-:W-:Y:S01]  /*23c0*/  @!P2 LOP3.LUT R20, R9, 0x7ff00000, RZ, 0xc0, !PT ;  /* 0x7ff000000914a812 */ /* 0x000fe200078ec0ff */
[----:B------:R-:W-:Y:S01]  /*23d0*/  @!P2 IMAD.MOV.U32 R24, RZ, RZ, RZ ;  /* 0x000000ffff18a224 */ /* 0x000fe200078e00ff */
[----:B------:R-:W-:Y:S02]  /*23e0*/  @!P0 LOP3.LUT R28, R11, 0x7ff00000, RZ, 0xc0, !PT ;  /* 0x7ff000000b1c8812 */ /* 0x000fe400078ec0ff */
[----:B------:R-:W-:-:S03]  /*23f0*/  @!P2 ISETP.GE.U32.AND P3, PT, R5, R20, PT ;  /* 0x000000140500a20c */ /* 0x000fc60003f66070 */
[----:B------:R-:W-:Y:S01]  /*2400*/  VIADD R29, R28, 0xffffffff ;  /* 0xffffffff1c1d7836 */ /* 0x000fe20000000000 */
[----:B------:R-:W-:-:S04]  /*2410*/  @!P2 SEL R21, R26, 0x63400000, !P3 ;  /* 0x634000001a15a807 */ /* 0x000fc80005800000 */
[----:B------:R-:W-:Y:S01]  /*2420*/  @!P2 LOP3.LUT R21, R21, 0x80000000, R7, 0xf8, !PT ;  /* 0x800000001515a812 */ /* 0x000fe200078ef807 */
[----:B0-----:R-:W-:-:S03]  /*2430*/  DFMA R22, R18, -R10, 1 ;  /* 0x3ff000001216742b */ /* 0x001fc6000000080a */
[----:B------:R-:W-:-:S05]  /*2440*/  @!P2 LOP3.LUT R25, R21, 0x100000, RZ, 0xfc, !PT ;  /* 0x001000001519a812 */ /* 0x000fca00078efcff */
        /* <DEDUP_REMOVED lines=19> */
[----:B------:R-:W-:Y:S01]  /*2580*/  VIMNMX R5, PT, PT, R6, 0x46a00000, PT ;  /* 0x46a0000006057848 */ /* 0x000fe20003fe0100 */
[----:B------:R-:W-:Y:S01]  /*2590*/  IMAD.MOV.U32 R6, RZ, RZ, RZ ;  /* 0x000000ffff067224 */ /* 0x000fe200078e00ff */
[----:B------:R-:W-:-:S05]  /*25a0*/  SEL R26, R26, 0x63400000, !P0 ;  /* 0x634000001a1a7807 */ /* 0x000fca0004000000 */
[----:B------:R-:W-:-:S04]  /*25b0*/  IMAD.IADD R5, R5, 0x1, -R26 ;  /* 0x0000000105057824 */ /* 0x000fc800078e0a1a */
[----:B------:R-:W-:-:S06]  /*25c0*/  VIADD R7, R5, 0x7fe00000 ;  /* 0x7fe0000005077836 */ /* 0x000fcc0000000000 */
[----:B------:R-:W-:-:S10]  /*25d0*/  DMUL R20, R24, R6 ;  /* 0x0000000618147228 */ /* 0x000fd40000000000 */
[----:B------:R-:W-:-:S13]  /*25e0*/  FSETP.GTU.AND P0, PT, |R21|, 1.469367938527859385e-39, PT ;  /* 0x001000001500780b */ /* 0x000fda0003f0c200 */
[----:B------:R-:W-:Y:S05]  /*25f0*/  @P0 BRA `(.L_x_54) ;  /* 0x0000000000940947 */ /* 0x000fea0003800000 */
[----:B------:R-:W-:-:S06]  /*2600*/  DFMA R10, R24, -R10, R18 ;  /* 0x8000000a180a722b */ /* 0x000fcc0000000012 */
[----:B------:R-:W-:-:S04]  /*2610*/  IMAD.MOV.U32 R10, RZ, RZ, RZ ;  /* 0x000000ffff0a7224 */ /* 0x000fc800078e00ff */
[C---:B------:R-:W-:Y:S02]  /*2620*/  FSETP.NEU.AND P0, PT, R11.reuse, RZ, PT ;  /* 0x000000ff0b00720b */ /* 0x040fe40003f0d000 */
[----:B------:R-:W-:-:S04]  /*2630*/  LOP3.LUT R9, R11, 0x80000000, R9, 0x48, !PT ;  /* 0x800000000b097812 */ /* 0x000fc800078e4809 */
[----:B------:R-:W-:-:S07]  /*2640*/  LOP3.LUT R11, R9, R7, RZ, 0xfc, !PT ;  /* 0x00000007090b7212 */ /* 0x000fce00078efcff */
[----:B------:R-:W-:Y:S05]  /*2650*/  @!P0 BRA `(.L_x_54) ;  /* 0x00000000007c8947 */ /* 0x000fea0003800000 */
[----:B------:R-:W-:Y:S01]  /*2660*/  IMAD.MOV R7, RZ, RZ, -R5 ;  /* 0x000000ffff077224 */ /* 0x000fe200078e0a05 */
[----:B------:R-:W-:Y:S01]  /*2670*/  DMUL.RP R10, R24, R10 ;  /* 0x0000000a180a7228 */ /* 0x000fe20000008000 */
[----:B------:R-:W-:Y:S01]  /*2680*/  IMAD.MOV.U32 R6, RZ, RZ, RZ ;  /* 0x000000ffff067224 */ /* 0x000fe200078e00ff */
[----:B------:R-:W-:-:S05]  /*2690*/  IADD3 R5, PT, PT, -R5, -0x43300000, RZ ;  /* 0xbcd0000005057810 */ /* 0x000fca0007ffe1ff */
[----:B------:R-:W-:-:S03]  /*26a0*/  DFMA R6, R20, -R6, R24 ;  /* 0x800000061406722b */ /* 0x000fc60000000018 */
[----:B------:R-:W-:-:S07]  /*26b0*/  LOP3.LUT R9, R11, R9, RZ, 0x3c, !PT ;  /* 0x000000090b097212 */ /* 0x000fce00078e3cff */
[----:B------:R-:W-:-:S04]  /*26c0*/  FSETP.NEU.AND P0, PT, |R7|, R5, PT ;  /* 0x000000050700720b */ /* 0x000fc80003f0d200 */
[----:B------:R-:W-:Y:S02]  /*26d0*/  FSEL R20, R10, R20, !P0 ;  /* 0x000000140a147208 */ /* 0x000fe40004000000 */
[----:B------:R-:W-:Y:S01]  /*26e0*/  FSEL R21, R9, R21, !P0 ;  /* 0x0000001509157208 */ /* 0x000fe20004000000 */
[----:B------:R-:W-:Y:S06]  /*26f0*/  BRA `(.L_x_54) ;  /* 0x0000000000547947 */ /* 0x000fec0003800000 */
.L_x_53:
        /* <DEDUP_REMOVED lines=16> */
.L_x_56:
[----:B------:R-:W-:Y:S01]  /*2800*/  LOP3.LUT R21, R9, 0x80000, RZ, 0xfc, !PT ;  /* 0x0008000009157812 */ /* 0x000fe200078efcff */
[----:B------:R-:W-:Y:S01]  /*2810*/  IMAD.MOV.U32 R20, RZ, RZ, R8 ;  /* 0x000000ffff147224 */ /* 0x000fe200078e0008 */
[----:B------:R-:W-:Y:S06]  /*2820*/  BRA `(.L_x_54) ;  /* 0x0000000000087947 */ /* 0x000fec0003800000 */
.L_x_55:
[----:B------:R-:W-:Y:S01]  /*2830*/  LOP3.LUT R21, R7, 0x80000, RZ, 0xfc, !PT ;  /* 0x0008000007157812 */ /* 0x000fe200078efcff */
[----:B------:R-:W-:-:S07]  /*2840*/  IMAD.MOV.U32 R20, RZ, RZ, R6 ;  /* 0x000000ffff147224 */ /* 0x000fce00078e0006 */
.L_x_54:
[----:B------:R-:W-:Y:S05]  /*2850*/  BSYNC.RECONVERGENT B2 ;  /* 0x0000000000027941 */ /* 0x000fea0003800200 */
.L_x_52:
[----:B------:R-:W-:Y:S02]  /*2860*/  IMAD.MOV.U32 R5, RZ, RZ, 0x0 ;  /* 0x00000000ff057424 */ /* 0x000fe400078e00ff */
[----:B------:R-:W-:Y:S02]  /*2870*/  IMAD.MOV.U32 R6, RZ, RZ, R20 ;  /* 0x000000ffff067224 */ /* 0x000fe400078e0014 */
[----:B------:R-:W-:Y:S01]  /*2880*/  IMAD.MOV.U32 R7, RZ, RZ, R21 ;  /* 0x000000ffff077224 */ /* 0x000fe200078e0015 */
[----:B------:R-:W-:Y:S06]  /*2890*/  RET.REL.NODEC R4 `(_Z23fused_indicators_kernelPKdPdS1_PiS1_S1_iiidd) ;  /* 0xffffffd404d87950 */ /* 0x000fec0003c3ffff */
.L_x_57:
        /* <DEDUP_REMOVED lines=14> */
.L_x_96:


//--------------------- .text._Z20optimized_rsi_kernelPKdPdii --------------------------
	.section	.text._Z20optimized_rsi_kernelPKdPdii,"ax",@progbits
	.align	128
        .global         _Z20optimized_rsi_kernelPKdPdii
        .type           _Z20optimized_rsi_kernelPKdPdii,@function
        .size           _Z20optimized_rsi_kernelPKdPdii,(.L_x_97 - _Z20optimized_rsi_kernelPKdPdii)
        .other          _Z20optimized_rsi_kernelPKdPdii,@"STO_CUDA_ENTRY STV_DEFAULT"
_Z20optimized_rsi_kernelPKdPdii:
.text._Z20optimized_rsi_kernelPKdPdii:
        /* <DEDUP_REMOVED lines=8> */
[----:B------:R-:W0:Y:S01]  /*0080*/  LDCU UR6, c[0x0][0x394] ;  /* 0x00007280ff0677ac */ /* 0x000e220008000800 */
[----:B------:R-:W1:Y:S01]  /*0090*/  LDCU.64 UR10, c[0x0][0x358] ;  /* 0x00006b00ff0a77ac */ /* 0x000e620008000a00 */
[----:B0-----:R-:W-:-:S13]  /*00a0*/  ISETP.GE.AND P0, PT, R0, UR6, PT ;  /* 0x0000000600007c0c */ /* 0x001fda000bf06270 */
[----:B------:R-:W0:Y:S01]  /*00b0*/  @!P0 LDC.64 R2, c[0x0][0x388] ;  /* 0x0000e200ff028b82 */ /* 0x000e220000000a00 */
[----:B------:R-:W-:Y:S02]  /*00c0*/  @!P0 IMAD.MOV.U32 R4, RZ, RZ, 0x0 ;  /* 0x00000000ff048424 */ /* 0x000fe400078e00ff */
[----:B------:R-:W-:Y:S02]  /*00d0*/  @!P0 IMAD.MOV.U32 R5, RZ, RZ, 0x40490000 ;  /* 0x40490000ff058424 */ /* 0x000fe400078e00ff */
[----:B0-----:R-:W-:-:S05]  /*00e0*/  @!P0 IMAD.WIDE R2, R0, 0x8, R2 ;  /* 0x0000000800028825 */ /* 0x001fca00078e0202 */
[----:B-1----:R0:W-:Y:S01]  /*00f0*/  @!P0 STG.E.64 desc[UR10][R2.64], R4 ;  /* 0x0000000402008986 */ /* 0x0021e2000c101b0a */
[----:B------:R-:W-:Y:S05]  /*0100*/  @!P0 EXIT ;  /* 0x000000000000894d */ /* 0x000fea0003800000 */
[----:B------:R-:W-:-:S09]  /*0110*/  UISETP.GE.AND UP0, UPT, UR6, URZ, UPT ;  /* 0x000000ff0600728c */ /* 0x000fd2000bf06270 */
[----:B------:R-:W-:Y:S05]  /*0120*/  BRA.U !UP0, `(.L_x_58) ;  /* 0x0000000108607547 */ /* 0x000fea000b800000 */
[----:B0-----:R-:W0:Y:S01]  /*0130*/  LDC.64 R4, c[0x0][0x380] ;  /* 0x0000e000ff047b82 */ /* 0x001e220000000a00 */
[--C-:B------:R-:W-:Y:S01]  /*0140*/  IADD3 R6, PT, PT, R0, -UR6, R12.reuse ;  /* 0x8000000600067c10 */ /* 0x100fe2000fffe00c */
[----:B------:R-:W-:Y:S01]  /*0150*/  IMAD R7, R12, UR6, R12 ;  /* 0x000000060c077c24 */ /* 0x000fe2000f8e020c */
[----:B------:R-:W1:Y:S01]  /*0160*/  LDCU UR8, c[0x0][0x390] ;  /* 0x00007200ff0877ac */ /* 0x000e620008000800 */
[----:B------:R-:W-:Y:S01]  /*0170*/  IMAD.MOV.U32 R8, RZ, RZ, RZ ;  /* 0x000000ffff087224 */ /* 0x000fe200078e00ff */
[----:B------:R-:W2:Y:S06]  /*0180*/  LDCU UR7, c[0x0][0x394] ;  /* 0x00007280ff0777ac */ /* 0x000eac0008000800 */
.L_x_61:
[----:B-1----:R-:W-:Y:S01]  /*0190*/  IMAD.IADD R3, R6, 0x1, R8 ;  /* 0x0000000106037824 */ /* 0x002fe200078e0208 */
[----:B------:R-:W-:Y:S04]  /*01a0*/  BSSY.RECONVERGENT B0, `(.L_x_59) ;  /* 0x000000c000007945 */ /* 0x000fe80003800200 */
[----:B-1----:R-:W-:-:S04]  /*01b0*/  ISETP.GE.AND P0, PT, R3, UR8, PT ;  /* 0x0000000803007c0c */ /* 0x002fc8000bf06270 */
[----:B------:R-:W-:-:S13]  /*01c0*/  ISETP.GT.OR P0, PT, R3, R0, P0 ;  /* 0x000000000300720c */ /* 0x000fda0000704670 */
[----:B------:R-:W-:Y:S05]  /*01d0*/  @P0 BRA `(.L_x_60) ;  /* 0x0000000000200947 */ /* 0x000fea0003800000 */
[----:B0-----:R-:W-:-:S06]  /*01e0*/  IMAD.WIDE R2, R3, 0x8, R4 ;  /* 0x0000000803027825 */ /* 0x001fcc00078e0204 */
[----:B------:R-:W3:Y:S01]  /*01f0*/  LDG.E.64 R2, desc[UR10][R2.64] ;  /* 0x0000000a02027981 */ /* 0x000ee2000c1e1b00 */
[----:B------:R-:W0:Y:S01]  /*0200*/  S2UR UR5, SR_CgaCtaId ;  /* 0x00000000000579c3 */ /* 0x000e220000008800 */
[----:B------:R-:W-:Y:S01]  /*0210*/  UMOV UR4, 0x400 ;  /* 0x0000040000047882 */ /* 0x000fe20000000000 */
[----:B------:R-:W-:Y:S01]  /*0220*/  IMAD.IADD R9, R7, 0x1, R8 ;  /* 0x0000000107097824 */ /* 0x000fe200078e0208 */
[----:B0-----:R-:W-:-:S06]  /*0230*/  ULEA UR4, UR5, UR4, 0x18 ;  /* 0x0000000405047291 */ /* 0x001fcc000f8ec0ff */
[----:B------:R-:W-:-:S05]  /*0240*/  LEA R9, R9, UR4, 0x3 ;  /* 0x0000000409097c11 */ /* 0x000fca000f8e18ff */
[----:B---3--:R1:W-:Y:S02]  /*0250*/  STS.64 [R9], R2 ;  /* 0x0000000209007388 */ /* 0x0083e40000000a00 */
.L_x_60:
[----:B--2---:R-:W-:Y:S05]  /*0260*/  BSYNC.RECONVERGENT B0 ;  /* 0x0000000000007941 */ /* 0x004fea0003800200 */
.L_x_59:
[----:B------:R-:W-:Y:S01]  /*0270*/  IMAD.IADD R8, R11, 0x1, R8 ;  /* 0x000000010b087824 */ /* 0x000fe200078e0208 */
[----:B------:R-:W-:-:S04]  /*0280*/  UMOV UR6, UR7 ;  /* 0x0000000700067c82 */ /* 0x000fc80008000000 */
[----:B------:R-:W-:-:S13]  /*0290*/  ISETP.GT.AND P0, PT, R8, UR6, PT ;  /* 0x0000000608007c0c */ /* 0x000fda000bf04270 */
[----:B------:R-:W-:Y:S05]  /*02a0*/  @!P0 BRA `(.L_x_61) ;  /* 0xfffffffc00b88947 */ /* 0x000fea000383ffff */
.L_x_58:
[----:B------:R-:W-:Y:S01]  /*02b0*/  BAR.SYNC.DEFER_BLOCKING 0x0 ;  /* 0x0000000000007b1d */ /* 0x000fe20000010000 */
[----:B------:R-:W-:Y:S01]  /*02c0*/  UISETP.GE.AND UP0, UPT, UR6, 0x1, UPT ;  /* 0x000000010600788c */ /* 0x000fe2000bf06270 */
[----:B------:R-:W-:Y:S02]  /*02d0*/  CS2R R10, SRZ ;  /* 0x00000000000a7805 */ /* 0x000fe4000001ff00 */
[----:B------:R-:W-:Y:S02]  /*02e0*/  CS2R R6, SRZ ;  /* 0x0000000000067805 */ /* 0x000fe4000001ff00 */
[----:B------:R-:W-:Y:S05]  /*02f0*/  WARPSYNC.ALL ;  /* 0x0000000000007948 */ /* 0x000fea0003800000 */
[----:B------:R-:W-:Y:S05]  /*0300*/  BRA.U !UP0, `(.L_x_62) ;  /* 0x0000000d08447547 */ /* 0x000fea000b800000 */
[----:B------:R-:W-:Y:S02]  /*0310*/  UISETP.GE.U32.AND UP0, UPT, UR6, 0x8, UPT ;  /* 0x000000080600788c */ /* 0x000fe4000bf06070 */
[----:B01----:R-:W-:Y:S01]  /*0320*/  IMAD R2, R12, UR6, R12 ;  /* 0x000000060c027c24 */ /* 0x003fe2000f8e020c */
[----:B------:R-:W-:Y:S02]  /*0330*/  CS2R R6, SRZ ;  /* 0x0000000000067805 */ /* 0x000fe4000001ff00 */
[----:B------:R-:W-:Y:S01]  /*0340*/  CS2R R10, SRZ ;  /* 0x00000000000a7805 */ /* 0x000fe2000001ff00 */
[----:B------:R-:W-:Y:S01]  /*0350*/  ULOP3.LUT UR8, UR6, 0x7, URZ, 0xc0, !UPT ;  /* 0x0000000706087892 */ /* 0x000fe2000f8ec0ff */
[----:B------:R-:W-:Y:S02]  /*0360*/  UMOV UR4, 0x1 ;  /* 0x0000000100047882 */ /* 0x000fe40000000000 */
[----:B------:R-:W-:Y:S09]  /*0370*/  BRA.U !UP0, `(.L_x_63) ;  /* 0x0000000508807547 */ /* 0x000ff2000b800000 */
[----:B------:R-:W0:Y:S01]  /*0380*/  S2UR UR5, SR_CgaCtaId ;  /* 0x00000000000579c3 */ /* 0x000e220000008800 */
[----:B------:R-:W-:Y:S01]  /*0390*/  UMOV UR4, 0x400 ;  /* 0x0000040000047882 */ /* 0x000fe20000000000 */
[----:B------:R-:W-:Y:S01]  /*03a0*/  CS2R R6, SRZ ;  /* 0x0000000000067805 */ /* 0x000fe2000001ff00 */
[----:B0-----:R-:W-:Y:S02]  /*03b0*/  ULEA UR7, UR5, UR4, 0x18 ;  /* 0x0000000405077291 */ /* 0x001fe4000f8ec0ff */
[----:B------:R-:W-:-:S04]  /*03c0*/  ULOP3.LUT UR4, UR6, 0x7ffffff8, URZ, 0xc0, !UPT ;  /* 0x7ffffff806047892 */ /* 0x000fc8000f8ec0ff */
[----:B------:R-:W-:Y:S01]  /*03d0*/  LEA R3, R2, UR7, 0x3 ;  /* 0x0000000702037c11 */ /* 0x000fe2000f8e18ff */
[----:B------:R-:W-:-:S03]  /*03e0*/  UIADD3 UR5, UPT, UPT, -UR4, URZ, URZ ;  /* 0x000000ff04057290 */ /* 0x000fc6000fffe1ff */
[----:B------:R-:W-:Y:S01]  /*03f0*/  UMOV UR4, URZ ;  /* 0x000000ff00047c82 */ /* 0x000fe20008000000 */
[----:B------:R-:W-:-:S08]  /*0400*/  VIADD R3, R3, 0x20 ;  /* 0x0000002003037836 */ /* 0x000fd00000000000 */
.L_x_64:
[----:B------:R-:W-:Y:S01]  /*0410*/  LDS.64 R14, [R3+-0x18] ;  /* 0xffffe800030e7984 */ /* 0x000fe20000000a00 */
[----:B------:R-:W-:Y:S02]  /*0420*/  UIADD3 UR5, UPT, UPT, UR5, 0x8, URZ ;  /* 0x0000000805057890 */ /* 0x000fe4000fffe0ff */
[----:B------:R-:W-:Y:S01]  /*0430*/  UIADD3 UR4, UPT, UPT, UR4, 0x8, URZ ;  /* 0x0000000804047890 */ /* 0x000fe2000fffe0ff */
[----:B------:R-:W0:Y:S01]  /*0440*/  LDS.64 R4, [R3+-0x20] ;  /* 0xffffe00003047984 */ /* 0x000e220000000a00 */
[----:B------:R-:W-:-:S03]  /*0450*/  UISETP.NE.AND UP0, UPT, UR5, URZ, UPT ;  /* 0x000000ff0500728c */ /* 0x000fc6000bf05270 */
[----:B------:R-:W1:Y:S04]  /*0460*/  LDS.64 R8, [R3+-0x10] ;  /* 0xfffff00003087984 */ /* 0x000e680000000a00 */
[----:B------:R-:W2:Y:S01]  /*0470*/  LDS.64 R12, [R3+-0x8] ;  /* 0xfffff800030c7984 */ /* 0x000ea20000000a00 */
[----:B0-----:R-:W-:-:S03]  /*0480*/  DADD R16, R14, -R4 ;  /* 0x000000000e107229 */ /* 0x001fc60000000804 */
[----:B------:R-:W0:Y:S01]  /*0490*/  LDS.64 R4, [R3] ;  /* 0x0000000003047984 */ /* 0x000e220000000a00 */
[----:B-1----:R-:W-:-:S04]  /*04a0*/  DADD R14, -R14, R8 ;  /* 0x000000000e0e7229 */ /* 0x002fc80000000108 */
[C---:B------:R-:W-:Y:S02]  /*04b0*/  DADD R18, R16.reuse, R10 ;  /* 0x0000000010127229 */ /* 0x040fe4000000000a */
[C---:B------:R-:W-:Y:S02]  /*04c0*/  DADD R20, -R16.reuse, R6 ;  /* 0x0000000010147229 */ /* 0x040fe40000000106 */
[C---:B------:R-:W-:Y:S02]  /*04d0*/  DSETP.GT.AND P0, PT, R16.reuse, RZ, PT ;  /* 0x000000ff1000722a */ /* 0x040fe40003f04000 */
[----:B------:R-:W-:-:S04]  /*04e0*/  DSETP.GEU.AND P1, PT, R16, RZ, PT ;  /* 0x000000ff1000722a */ /* 0x000fc80003f2e000 */
[----:B------:R-:W-:Y:S02]  /*04f0*/  FSEL R10, R10, R18, !P0 ;  /* 0x000000120a0a7208 */ /* 0x000fe40004000000 */
[----:B------:R-:W-:Y:S01]  /*0500*/  FSEL R11, R11, R19, !P0 ;  /* 0x000000130b0b7208 */ /* 0x000fe20004000000 */
[C---:B------:R-:W-:Y:S01]  /*0510*/  DSETP.GT.AND P0, PT, R14.reuse, RZ, PT ;  /* 0x000000ff0e00722a */ /* 0x040fe20003f04000 */
[----:B------:R-:W-:Y:S02]  /*0520*/  FSEL R20, R20, R6, !P1 ;  /* 0x0000000614147208 */ /* 0x000fe40004800000 */
[----:B------:R-:W-:Y:S01]  /*0530*/  FSEL R21, R21, R7, !P1 ;  /* 0x0000000715157208 */ /* 0x000fe20004800000 */
[C---:B------:R-:W-:Y:S01]  /*0540*/  DSETP.GEU.AND P1, PT, R14.reuse, RZ, PT ;  /* 0x000000ff0e00722a */ /* 0x040fe20003f2e000 */
[----:B------:R-:W1:Y:S01]  /*0550*/  LDS.64 R6, [R3+0x8] ;  /* 0x0000080003067984 */ /* 0x000e620000000a00 */
[----:B------:R-:W-:-:S03]  /*0560*/  DADD R16, R14, R10 ;  /* 0x000000000e107229 */ /* 0x000fc6000000000a */
[----:B------:R-:W-:Y:S02]  /*0570*/  DADD R18, -R14, R20 ;  /* 0x000000000e127229 */ /* 0x000fe40000000114 */
[----:B--2---:R-:W-:Y:S01]  /*0580*/  DADD R14, -R8, R12 ;  /* 0x00000000080e7229 */ /* 0x004fe2000000010c */
[----:B------:R-:W2:Y:S04]  /*0590*/  LDS.64 R8, [R3+0x10] ;  /* 0x0000100003087984 */ /* 0x000ea80000000a00 */
[----:B------:R-:W-:Y:S02]  /*05a0*/  FSEL R10, R10, R16, !P0 ;  /* 0x000000100a0a7208 */ /* 0x000fe40004000000 */
[----:B------:R-:W-:Y:S01]  /*05b0*/  FSEL R11, R11, R17, !P0 ;  /* 0x000000110b0b7208 */ /* 0x000fe20004000000 */
[----:B------:R-:W-:Y:S01]  /*05c0*/  DSETP.GT.AND P0, PT, R14, RZ, PT ;  /* 0x000000ff0e00722a */ /* 0x000fe20003f04000 */
[----:B------:R-:W-:Y:S01]  /*05d0*/  FSEL R20, R18, R20, !P1 ;  /* 0x0000001412147208 */ /* 0x000fe20004800000 */
[----:B0-----:R-:W-:Y:S01]  /*05e0*/  DADD R12, -R12, R4 ;  /* 0x000000000c0c7229 */ /* 0x001fe20000000104 */
[----:B------:R-:W-:Y:S01]  /*05f0*/  FSEL R21, R19, R21, !P1 ;  /* 0x0000001513157208 */ /* 0x000fe20004800000 */
[----:B------:R-:W-:-:S02]  /*0600*/  DSETP.GEU.AND P1, PT, R14, RZ, PT ;  /* 0x000000ff0e00722a */ /* 0x000fc40003f2e000 */
[----:B------:R-:W-:-:S03]  /*0610*/  DADD R16, R14, R10 ;  /* 0x000000000e107229 */ /* 0x000fc6000000000a */
[----:B------:R-:W-:-:S07]  /*0620*/  DADD R18, -R14, R20 ;  /* 0x000000000e127229 */ /* 0x000fce0000000114 */
[----:B------:R-:W-:Y:S02]  /*0630*/  FSEL R14, R10, R16, !P0 ;  /* 0x000000100a0e7208 */ /* 0x000fe40004000000 */
[----:B------:R-:W-:Y:S01]  /*0640*/  FSEL R15, R11, R17, !P0 ;  /* 0x000000110b0f7208 */ /* 0x000fe20004000000 */
[C---:B------:R-:W-:Y:S01]  /*0650*/  DSETP.GT.AND P0, PT, R12.reuse, RZ, PT ;  /* 0x000000ff0c00722a */ /* 0x040fe20003f04000 */
[----:B------:R-:W-:Y:S01]  /*0660*/  FSEL R20, R18, R20, !P1 ;  /* 0x0000001412147208 */ /* 0x000fe20004800000 */
[----:B------:R-:W0:Y:S01]  /*0670*/  LDS.64 R10, [R3+0x18] ;  /* 0x00001800030a7984 */ /* 0x000e220000000a00 */
[----:B------:R-:W-:Y:S01]  /*0680*/  FSEL R21, R19, R21, !P1 ;  /* 0x0000001513157208 */ /* 0x000fe20004800000 */
[C---:B------:R-:W-:Y:S02]  /*0690*/  DSETP.GEU.AND P1, PT, R12.reuse, RZ, PT ;  /* 0x000000ff0c00722a */ /* 0x040fe40003f2e000 */
[----:B------:R-:W-:-:S03]  /*06a0*/  DADD R16, R12, R14 ;  /* 0x000000000c107229 */ /* 0x000fc6000000000e */
[----:B------:R-:W-:Y:S02]  /*06b0*/  DADD R18, -R12, R20 ;  /* 0x000000000c127229 */ /* 0x000fe40000000114 */
[----:B-1----:R-:W-:Y:S01]  /*06c0*/  DADD R12, -R4, R6 ;  /* 0x00000000040c7229 */ /* 0x002fe20000000106 */
[----:B------:R1:W3:Y:S01]  /*06d0*/  LDS.64 R4, [R3+0x20] ;  /* 0x0000200003047984 */ /* 0x0002e20000000a00 */
[----:B--2---:R-:W-:-:S03]  /*06e0*/  DADD R6, -R6, R8 ;  /* 0x0000000006067229 */ /* 0x004fc60000000108 */
[----:B------:R-:W-:Y:S02]  /*06f0*/  FSEL R14, R14, R16, !P0 ;  /* 0x000000100e0e7208 */ /* 0x000fe40004000000 */
[----:B------:R-:W-:Y:S01]  /*0700*/  FSEL R15, R15, R17, !P0 ;  /* 0x000000110f0f7208 */ /* 0x000fe20004000000 */
[C---:B------:R-:W-:Y:S01]  /*0710*/  DSETP.GT.AND P0, PT, R12.reuse, RZ, PT ;  /* 0x000000ff0c00722a */ /* 0x040fe20003f04000 */
[----:B------:R-:W-:Y:S01]  /*0720*/  FSEL R20, R18, R20, !P1 ;  /* 0x0000001412147208 */ /* 0x000fe20004800000 */
[----:B-1----:R-:W-:Y:S01]  /*0730*/  VIADD R3, R3, 0x40 ;  /* 0x0000004003037836 */ /* 0x002fe20000000000 */
[----:B------:R-:W-:Y:S01]  /*0740*/  FSEL R21, R19, R21, !P1 ;  /* 0x0000001513157208 */ /* 0x000fe20004800000 */
[C---:B------:R-:W-:Y:S02]  /*0750*/  DSETP.GEU.AND P1, PT, R12.reuse, RZ, PT ;  /* 0x000000ff0c00722a */ /* 0x040fe40003f2e000 */
[----:B------:R-:W-:-:S03]  /*0760*/  DADD R16, R12, R14 ;  /* 0x000000000c107229 */ /* 0x000fc6000000000e */
[----:B------:R-:W-:-:S07]  /*0770*/  DADD R18, -R12, R20 ;  /* 0x000000000c127229 */ /* 0x000fce0000000114 */
[----:B------:R-:W-:Y:S02]  /*0780*/  FSEL R16, R14, R16, !P0 ;  /* 0x000000100e107208 */ /* 0x000fe40004000000 */
[----:B------:R-:W-:Y:S01]  /*0790*/  FSEL R17, R15, R17, !P0 ;  /* 0x000000110f117208 */ /* 0x000fe20004000000 */
[C---:B------:R-:W-:Y:S01]  /*07a0*/  DSETP.GT.AND P0, PT, R6.reuse, RZ, PT ;  /* 0x000000ff0600722a */ /* 0x040fe20003f04000 */
[----:B------:R-:W-:Y:S02]  /*07b0*/  FSEL R18, R18, R20, !P1 ;  /* 0x0000001412127208 */ /* 0x000fe40004800000 */
[----:B------:R-:W-:Y:S01]  /*07c0*/  FSEL R19, R19, R21, !P1 ;  /* 0x0000001513137208 */ /* 0x000fe20004800000 */
[C---:B------:R-:W-:Y:S02]  /*07d0*/  DSETP.GEU.AND P1, PT, R6.reuse, RZ, PT ;  /* 0x000000ff0600722a */ /* 0x040fe40003f2e000 */
[----:B------:R-:W-:Y:S02]  /*07e0*/  DADD R12, R6, R16 ;  /* 0x00000000060c7229 */ /* 0x000fe40000000010 */
[----:B0-----:R-:W-:-:S02]  /*07f0*/  DADD R8, -R8, R10 ;  /* 0x0000000008087229 */ /* 0x001fc4000000010a */
[----:B------:R-:W-:Y:S02]  /*0800*/  DADD R14, -R6, R18 ;  /* 0x00000000060e7229 */ /* 0x000fe40000000112 */
[----:B---3--:R-:W-:-:S04]  /*0810*/  DADD R4, -R10, R4 ;  /* 0x000000000a047229 */ /* 0x008fc80000000104 */
[----:B------:R-:W-:Y:S02]  /*0820*/  FSEL R16, R16, R12, !P0 ;  /* 0x0000000c10107208 */ /* 0x000fe40004000000 */
[----:B------:R-:W-:Y:S01]  /*0830*/  FSEL R17, R17, R13, !P0 ;  /* 0x0000000d11117208 */ /* 0x000fe20004000000 */
[C---:B------:R-:W-:Y:S01]  /*0840*/  DSETP.GT.AND P0, PT, R8.reuse, RZ, PT ;  /* 0x000000ff0800722a */ /* 0x040fe20003f04000 */
[----:B------:R-:W-:Y:S02]  /*0850*/  FSEL R14, R14, R18, !P1 ;  /* 0x000000120e0e7208 */ /* 0x000fe40004800000 */
        /* <DEDUP_REMOVED lines=13> */
[----:B------:R-:W-:Y:S02]  /*0930*/  FSEL R11, R11, R7, !P0 ;  /* 0x000000070b0b7208 */ /* 0x000fe40004000000 */
[----:B------:R-:W-:Y:S02]  /*0940*/  FSEL R6, R8, R12, !P1 ;  /* 0x0000000c08067208 */ /* 0x000fe40004800000 */
[----:B------:R-:W-:Y:S01]  /*0950*/  FSEL R7, R9, R13, !P1 ;  /* 0x0000000d09077208 */ /* 0x000fe20004800000 */
[----:B------:R-:W-:Y:S06]  /*0960*/  BRA.U UP0, `(.L_x_64) ;  /* 0xfffffff900a87547 */ /* 0x000fec000b83ffff */
[----:B------:R-:W-:-:S12]  /*0970*/  UIADD3 UR4, UPT, UPT, UR4, 0x1, URZ ;  /* 0x0000000104047890 */ /* 0x000fd8000fffe0ff */
.L_x_63:
[----:B------:R-:W-:-:S09]  /*0980*/  UISETP.NE.AND UP0, UPT, UR8, URZ, UPT ;  /* 0x000000ff0800728c */ /* 0x000fd2000bf05270 */
[----:B------:R-:W-:Y:S05]  /*0990*/  BRA.U !UP0, `(.L_x_62) ;  /* 0x0000000508a07547 */ /* 0x000fea000b800000 */
[----:B------:R-:W-:Y:S02]  /*09a0*/  UISETP.GE.U32.AND UP0, UPT, UR8, 0x4, UPT ;  /* 0x000000040800788c */ /* 0x000fe4000bf06070 */
[----:B------:R-:W-:-:S04]  /*09b0*/  ULOP3.LUT UR9, UR6, 0x3, URZ, 0xc0, !UPT ;  /* 0x0000000306097892 */ /* 0x000fc8000f8ec0ff */
[----:B------:R-:W-:-:S03]  /*09c0*/  UISETP.NE.AND UP1, UPT, UR9, URZ, UPT ;  /* 0x000000ff0900728c */ /* 0x000fc6000bf25270 */
[----:B------:R-:W-:Y:S08]  /*09d0*/  BRA.U !UP0, `(.L_x_65) ;  /* 0x0000000108c47547 */ /* 0x000ff0000b800000 */
[----:B------:R-:W0:Y:S01]  /*09e0*/  S2UR UR7, SR_CgaCtaId ;  /* 0x00000000000779c3 */ /* 0x000e220000008800 */
[----:B------:R-:W-:Y:S01]  /*09f0*/  UMOV UR5, 0x400 ;  /* 0x0000040000057882 */ /* 0x000fe20000000000 */
[----:B------:R-:W-:Y:S01]  /*0a00*/  VIADD R3, R2, UR4 ;  /* 0x0000000402037c36 */ /* 0x000fe20008000000 */
[----:B------:R-:W-:Y:S02]  /*0a10*/  UIADD3 UR4, UPT, UPT, UR4, 0x4, URZ ;  /* 0x0000000404047890 */ /* 0x000fe4000fffe0ff */
[----:B0-----:R-:W-:-:S06]  /*0a20*/  ULEA UR5, UR7, UR5, 0x18 ;  /* 0x0000000507057291 */ /* 0x001fcc000f8ec0ff */
[----:B------:R-:W-:-:S05]  /*0a30*/  LEA R3, R3, UR5, 0x3 ;  /* 0x0000000503037c11 */ /* 0x000fca000f8e18ff */
[----:B------:R-:W-:Y:S04]  /*0a40*/  LDS.64 R14, [R3] ;  /* 0x00000000030e7984 */ /* 0x000fe80000000a00 */
[----:B------:R-:W0:Y:S04]  /*0a50*/  LDS.64 R12, [R3+-0x8] ;  /* 0xfffff800030c7984 */ /* 0x000e280000000a00 */
[----:B------:R-:W1:Y:S04]  /*0a60*/  LDS.64 R8, [R3+0x8] ;  /* 0x0000080003087984 */ /* 0x000e680000000a00 */
[----:B------:R-:W2:Y:S01]  /*0a70*/  LDS.64 R4, [R3+0x10] ;  /* 0x0000100003047984 */ /* 0x000ea20000000a00 */
[----:B0-----:R-:W-:-:S03]  /*0a80*/  DADD R16, R14, -R12 ;  /* 0x000000000e107229 */ /* 0x001fc6000000080c */
[----:B------:R-:W0:Y:S01]  /*0a90*/  LDS.64 R12, [R3+0x18] ;  /* 0x00001800030c7984 */ /* 0x000e220000000a00 */
[----:B-1----:R-:W-:-:S04]  /*0aa0*/  DADD R14, -R14, R8 ;  /* 0x000000000e0e7229 */ /* 0x002fc80000000108 */
[--C-:B------:R-:W-:Y:S02]  /*0ab0*/  DADD R18, R10, R16.reuse ;  /* 0x000000000a127229 */ /* 0x100fe40000000010 */
[----:B------:R-:W-:Y:S02]  /*0ac0*/  DSETP.GT.AND P0, PT, R16, RZ, PT ;  /* 0x000000ff1000722a */ /* 0x000fe40003f04000 */
[----:B------:R-:W-:Y:S02]  /*0ad0*/  DADD R20, R6, -R16 ;  /* 0x0000000006147229 */ /* 0x000fe40000000810 */
[----:B------:R-:W-:Y:S02]  /*0ae0*/  DSETP.GEU.AND P1, PT, R16, RZ, PT ;  /* 0x000000ff1000722a */ /* 0x000fe40003f2e000 */
[----:B--2---:R-:W-:Y:S02]  /*0af0*/  DADD R8, -R8, R4 ;  /* 0x0000000008087229 */ /* 0x004fe40000000104 */
[----:B------:R-:W-:-:S02]  /*0b00*/  FSEL R16, R10, R18, !P0 ;  /* 0x000000120a107208 */ /* 0x000fc40004000000 */
        /* <DEDUP_REMOVED lines=9> */
[----:B------:R-:W-:Y:S01]  /*0ba0*/  DSETP.GT.AND P0, PT, R8, RZ, PT ;  /* 0x000000ff0800722a */ /* 0x000fe20003f04000 */
[----:B------:R-:W-:Y:S01]  /*0bb0*/  FSEL R16, R10, R18, !P1 ;  /* 0x000000120a107208 */ /* 0x000fe20004800000 */
[----:B0-----:R-:W-:Y:S01]  /*0bc0*/  DADD R12, -R4, R12 ;  /* 0x00000000040c7229 */ /* 0x001fe2000000010c */
        /* <DEDUP_REMOVED lines=14> */
[----:B------:R-:W-:Y:S01]  /*0cb0*/  FSEL R6, R6, R10, !P1 ;  /* 0x0000000a06067208 */ /* 0x000fe20004800000 */
[----:B------:R-:W-:Y:S01]  /*0cc0*/  IMAD.MOV.U32 R10, RZ, RZ, R3 ;  /* 0x000000ffff0a7224 */ /* 0x000fe200078e0003 */
[----:B------:R-:W-:Y:S01]  /*0cd0*/  FSEL R7, R7, R11, !P1 ;  /* 0x0000000b07077208 */ /* 0x000fe20004800000 */
[----:B------:R-:W-:-:S07]  /*0ce0*/  IMAD.MOV.U32 R11, RZ, RZ, R4 ;  /* 0x000000ffff0b7224 */ /* 0x000fce00078e0004 */
.L_x_65:
[----:B------:R-:W-:Y:S05]  /*0cf0*/  BRA.U !UP1, `(.L_x_62) ;  /* 0x0000000109c87547 */ /* 0x000fea000b800000 */
[----:B------:R-:W-:Y:S02]  /*0d00*/  UISETP.NE.AND UP0, UPT, UR9, 0x1, UPT ;  /* 0x000000010900788c */ /* 0x000fe4000bf05270 */
[----:B------:R-:W-:-:S04]  /*0d10*/  ULOP3.LUT UR5, UR6, 0x1, URZ, 0xc0, !UPT ;  /* 0x0000000106057892 */ /* 0x000fc8000f8ec0ff */
[----:B------:R-:W-:-:S03]  /*0d20*/  UISETP.NE.U32.AND UP1, UPT, UR5, 0x1, UPT ;  /* 0x000000010500788c */ /* 0x000fc6000bf25070 */
        /* <DEDUP_REMOVED lines=9> */
[----:B------:R-:W1:Y:S01]  /*0dc0*/  LDS.64 R16, [R3+0x8] ;  /* 0x0000080003107984 */ /* 0x000e620000000a00 */
[C---:B0-----:R-:W-:Y:S02]  /*0dd0*/  DADD R8, R4.reuse, -R8 ;  /* 0x0000000004087229 */ /* 0x041fe40000000808 */
[----:B-1----:R-:W-:-:S06]  /*0de0*/  DADD R16, -R4, R16 ;  /* 0x0000000004107229 */ /* 0x002fcc0000000110 */
[--C-:B------:R-:W-:Y:S02]  /*0df0*/  DADD R12, R10, R8.reuse ;  /* 0x000000000a0c7229 */ /* 0x100fe40000000008 */
[----:B------:R-:W-:Y:S02]  /*0e00*/  DSETP.GT.AND P0, PT, R8, RZ, PT ;  /* 0x000000ff0800722a */ /* 0x000fe40003f04000 */
[----:B------:R-:W-:Y:S02]  /*0e10*/  DADD R14, R6, -R8 ;  /* 0x00000000060e7229 */ /* 0x000fe40000000808 */
[----:B------:R-:W-:-:S04]  /*0e20*/  DSETP.GEU.AND P1, PT, R8, RZ, PT ;  /* 0x000000ff0800722a */ /* 0x000fc80003f2e000 */
        /* <DEDUP_REMOVED lines=14> */
.L_x_66:
[----:B------:R-:W-:Y:S05]  /*0f10*/  BRA.U UP1, `(.L_x_62) ;  /* 0x0000000101407547 */ /* 0x000fea000b800000 */
[----:B------:R-:W0:Y:S01]  /*0f20*/  S2UR UR7, SR_CgaCtaId ;  /* 0x00000000000779c3 */ /* 0x000e220000008800 */
[----:B------:R-:W-:Y:S01]  /*0f30*/  UMOV UR5, 0x400 ;  /* 0x0000040000057882 */ /* 0x000fe20000000000 */
[----:B------:R-:W-:Y:S01]  /*0f40*/  VIADD R2, R2, UR4 ;  /* 0x0000000402027c36 */ /* 0x000fe20008000000 */
[----:B0-----:R-:W-:-:S06]  /*0f50*/  ULEA UR5, UR7, UR5, 0x18 ;  /* 0x0000000507057291 */ /* 0x001fcc000f8ec0ff */
[----:B------:R-:W-:-:S05]  /*0f60*/  LEA R12, R2, UR5, 0x3 ;  /* 0x00000005020c7c11 */ /* 0x000fca000f8e18ff */
[----:B------:R-:W-:Y:S04]  /*0f70*/  LDS.64 R2, [R12] ;  /* 0x000000000c027984 */ /* 0x000fe80000000a00 */
[----:B------:R-:W0:Y:S02]  /*0f80*/  LDS.64 R4, [R12+-0x8] ;  /* 0xfffff8000c047984 */ /* 0x000e240000000a00 */
[----:B0-----:R-:W-:-:S08]  /*0f90*/  DADD R2, R2, -R4 ;  /* 0x0000000002027229 */ /* 0x001fd00000000804 */
[--C-:B------:R-:W-:Y:S02]  /*0fa0*/  DADD R4, R10, R2.reuse ;  /* 0x000000000a047229 */ /* 0x100fe40000000002 */
[----:B------:R-:W-:Y:S02]  /*0fb0*/  DADD R8, R6, -R2 ;  /* 0x0000000006087229 */ /* 0x000fe40000000802 */
[C---:B------:R-:W-:Y:S02]  /*0fc0*/  DSETP.GT.AND P0, PT, R2.reuse, RZ, PT ;  /* 0x000000ff0200722a */ /* 0x040fe40003f04000 */
[----:B------:R-:W-:-:S04]  /*0fd0*/  DSETP.GEU.AND P1, PT, R2, RZ, PT ;  /* 0x000000ff0200722a */ /* 0x000fc80003f2e000 */
[----:B------:R-:W-:Y:S02]  /*0fe0*/  FSEL R10, R10, R4, !P0 ;  /* 0x000000040a0a7208 */ /* 0x000fe40004000000 */
[----:B------:R-:W-:Y:S02]  /*0ff0*/  FSEL R11, R11, R5, !P0 ;  /* 0x000000050b0b7208 */ /* 0x000fe40004000000 */
[----:B------:R-:W-:Y:S02]  /*1000*/  FSEL R6, R8, R6, !P1 ;  /* 0x0000000608067208 */ /* 0x000fe40004800000 */
[----:B------:R-:W-:-:S07]  /*1010*/  FSEL R7, R9, R7, !P1 ;  /* 0x0000000709077208 */ /* 0x000fce0004800000 */
.L_x_62:
[----:B01----:R-:W-:Y:S01]  /*1020*/  DADD R2, R6, R10 ;  /* 0x0000000006027229 */ /* 0x003fe2000000000a */
[----:B------:R-:W-:Y:S01]  /*1030*/  UMOV UR4, 0xd9d7bdbb ;  /* 0xd9d7bdbb00047882 */ /* 0x000fe20000000000 */
[----:B------:R-:W-:-:S06]  /*1040*/  UMOV UR5, 0x3ddb7cdf ;  /* 0x3ddb7cdf00057882 */ /* 0x000fcc0000000000 */
[----:B------:R-:W-:-:S14]  /*1050*/  DSETP.GEU.AND P0, PT, R2, UR4, PT ;  /* 0x0000000402007e2a */ /* 0x000fdc000bf0e000 */
[----:B------:R-:W0:Y:S01]  /*1060*/  @!P0 LDC.64 R2, c[0x0][0x388] ;  /* 0x0000e200ff028b82 */ /* 0x000e220000000a00 */
[----:B------:R-:W-:Y:S02]  /*1070*/  @!P0 IMAD.MOV.U32 R4, RZ, RZ, 0x0 ;  /* 0x00000000ff048424 */ /* 0x000fe400078e00ff */
[----:B------:R-:W-:Y:S02]  /*1080*/  @!P0 IMAD.MOV.U32 R5, RZ, RZ, 0x40490000 ;  /* 0x40490000ff058424 */ /* 0x000fe400078e00ff */
[----:B0-----:R-:W-:-:S05]  /*1090*/  @!P0 IMAD.WIDE R2, R0, 0x8, R2 ;  /* 0x0000000800028825 */ /* 0x001fca00078e0202 */
[----:B------:R0:W-:Y:S01]  /*10a0*/  @!P0 STG.E.64 desc[UR10][R2.64], R4 ;  /* 0x0000000402008986 */ /* 0x0001e2000c101b0a */
[----:B------:R-:W-:Y:S05]  /*10b0*/  @!P0 EXIT ;  /* 0x000000000000894d */ /* 0x000fea0003800000 */
[----:B------:R-:W1:Y:S01]  /*10c0*/  I2F.F64 R8, UR6 ;  /* 0x0000000600087d12 */ /* 0x000e620008201c00 */
[----:B0-----:R-:W-:Y:S01]  /*10d0*/  IMAD.MOV.U32 R2, RZ, RZ, 0x1 ;  /* 0x00000001ff027424 */ /* 0x001fe200078e00ff */
[----:B------:R-:W-:Y:S01]  /*10e0*/  FSETP.GEU.AND P1, PT, |R11|, 6.5827683646048100446e-37, PT ;  /* 0x036000000b00780b */ /* 0x000fe20003f2e200 */
[----:B------:R-:W-:Y:S05]  /*10f0*/  BSSY.RECONVERGENT B0, `(.L_x_67) ;  /* 0x0000015000007945 */ /* 0x000fea0003800200 */
[----:B-1----:R-:W0:Y:S02]  /*1100*/  MUFU.RCP64H R3, R9 ;  /* 0x0000000900037308 */ /* 0x002e240000001800 */
        /* <DEDUP_REMOVED lines=16> */
[----:B------:R-:W-:Y:S05]  /*1210*/  CALL.REL.NOINC `($__internal_2_$__cuda_sm20_div_rn_f64_full) ;  /* 0x00000004005c7944 */ /* 0x000fea0003c00000 */
[----:B------:R-:W-:Y:S02]  /*1220*/  IMAD.MOV.U32 R2, RZ, RZ, R4 ;  /* 0x000000ffff027224 */ /* 0x000fe400078e0004 */
[----:B------:R-:W-:-:S07]  /*1230*/  IMAD.MOV.U32 R3, RZ, RZ, R5 ;  /* 0x000000ffff037224 */ /* 0x000fce00078e0005 */
.L_x_68:
[----:B------:R-:W-:Y:S05]  /*1240*/  BSYNC.RECONVERGENT B0 ;  /* 0x0000000000007941 */ /* 0x000fea0003800200 */
.L_x_67:
        /* <DEDUP_REMOVED lines=21> */
.L_x_70:
[----:B------:R-:W-:Y:S05]  /*13a0*/  BSYNC.RECONVERGENT B0 ;  /* 0x0000000000007941 */ /* 0x000fea0003800200 */
.L_x_69:
[----:B------:R-:W-:Y:S01]  /*13b0*/  UMOV UR4, 0xd9d7bdbb ;  /* 0xd9d7bdbb00047882 */ /* 0x000fe20000000000 */
[----:B------:R-:W-:Y:S02]  /*13c0*/  UMOV UR5, 0x3ddb7cdf ;  /* 0x3ddb7cdf00057882 */ /* 0x000fe40000000000 */
[----:B------:R-:W-:-:S14]  /*13d0*/  DSETP.GEU.AND P0, PT, R4, UR4, PT ;  /* 0x0000000404007e2a */ /* 0x000fdc000bf0e000 */
[----:B------:R-:W0:Y:S01]  /*13e0*/  @!P0 LDC.64 R8, c[0x0][0x388] ;  /* 0x0000e200ff088b82 */ /* 0x000e220000000a00 */
[----:B------:R-:W-:Y:S02]  /*13f0*/  @!P0 IMAD.MOV.U32 R6, RZ, RZ, 0x0 ;  /* 0x00000000ff068424 */ /* 0x000fe400078e00ff */
[----:B------:R-:W-:Y:S02]  /*1400*/  @!P0 IMAD.MOV.U32 R7, RZ, RZ, 0x40590000 ;  /* 0x40590000ff078424 */ /* 0x000fe400078e00ff */
[----:B0-----:R-:W-:-:S05]  /*1410*/  @!P0 IMAD.WIDE R8, R0, 0x8, R8 ;  /* 0x0000000800088825 */ /* 0x001fca00078e0208 */
[----:B------:R0:W-:Y:S01]  /*1420*/  @!P0 STG.E.64 desc[UR10][R8.64], R6 ;  /* 0x0000000608008986 */ /* 0x0001e2000c101b0a */
[----:B------:R-:W-:Y:S05]  /*1430*/  @!P0 EXIT ;  /* 0x000000000000894d */ /* 0x000fea0003800000 */
[----:B0-----:R-:W0:Y:S01]  /*1440*/  MUFU.RCP64H R7, R5 ;  /* 0x0000000500077308 */ /* 0x001e220000001800 */
        /* <DEDUP_REMOVED lines=22> */
.L_x_72:
[----:B------:R-:W-:Y:S05]  /*15b0*/  BSYNC.RECONVERGENT B0 ;  /* 0x0000000000007941 */ /* 0x000fea0003800200 */
.L_x_71:
        /* <DEDUP_REMOVED lines=15> */
[----:B------:R-:W-:Y:S01]  /*16b0*/  IMAD.MOV.U32 R10, RZ, RZ, R8 ;  /* 0x000000ffff0a7224 */ /* 0x000fe200078e0008 */
[----:B------:R-:W-:Y:S01]  /*16c0*/  MOV R16, 0x1710 ;  /* 0x0000171000107802 */ /* 0x000fe20000000f00 */
[----:B------:R-:W-:Y:S02]  /*16d0*/  IMAD.MOV.U32 R11, RZ, RZ, R9 ;  /* 0x000000ffff0b7224 */ /* 0x000fe400078e0009 */
[----:B------:R-:W-:Y:S02]  /*16e0*/  IMAD.MOV.U32 R12, RZ, RZ, RZ ;  /* 0x000000ffff0c7224 */ /* 0x000fe400078e00ff */
[----:B------:R-:W-:-:S07]  /*16f0*/  IMAD.MOV.U32 R13, RZ, RZ, 0x40590000 ;  /* 0x40590000ff0d7424 */ /* 0x000fce00078e00ff */
[----:B------:R-:W-:Y:S05]  /*1700*/  CALL.REL.NOINC `($__internal_2_$__cuda_sm20_div_rn_f64_full) ;  /* 0x0000000000207944 */ /* 0x000fea0003c00000 */
[----:B------:R-:W-:Y:S02]  /*1710*/  IMAD.MOV.U32 R2, RZ, RZ, R4 ;  /* 0x000000ffff027224 */ /* 0x000fe400078e0004 */
[----:B------:R-:W-:-:S07]  /*1720*/  IMAD.MOV.U32 R3, RZ, RZ, R5 ;  /* 0x000000ffff037224 */ /* 0x000fce00078e0005 */
.L_x_74:
[----:B------:R-:W-:Y:S05]  /*1730*/  BSYNC.RECONVERGENT B0 ;  /* 0x0000000000007941 */ /* 0x000fea0003800200 */
.L_x_73:
[----:B------:R-:W0:Y:S01]  /*1740*/  LDC.64 R4, c[0x0][0x388] ;  /* 0x0000e200ff047b82 */ /* 0x000e220000000a00 */
[----:B------:R-:W-:Y:S01]  /*1750*/  DADD R2, -R2, 100 ;  /* 0x4059000002027429 */ /* 0x000fe20000000100 */
[----:B0-----:R-:W-:-:S06]  /*1760*/  IMAD.WIDE R4, R0, 0x8, R4 ;  /* 0x0000000800047825 */ /* 0x001fcc00078e0204 */
[----:B------:R-:W-:Y:S01]  /*1770*/  STG.E.64 desc[UR10][R4.64], R2 ;  /* 0x0000000204007986 */ /* 0x000fe2000c101b0a */
[----:B------:R-:W-:Y:S05]  /*1780*/  EXIT ;  /* 0x000000000000794d */ /* 0x000fea0003800000 */
        .weak           $__internal_2_$__cuda_sm20_div_rn_f64_full
        .type           $__internal_2_$__cuda_sm20_div_rn_f64_full,@function
        .size           $__internal_2_$__cuda_sm20_div_rn_f64_full,(.L_x_97 - $__internal_2_$__cuda_sm20_div_rn_f64_full)
$__internal_2_$__cuda_sm20_div_rn_f64_full:
        /* <DEDUP_REMOVED lines=17> */
[----:B------:R-:W-:-:S04]  /*18a0*/  @!P2 SEL R19, R18, 0x63400000, !P3 ;  /* 0x634000001213a807 */ /* 0x000fc80005800000 */
        /* <DEDUP_REMOVED lines=16> */
[----:B------:R-:W-:Y:S01]  /*19b0*/  VIADD R27, R26, 0xffffffff ;  /* 0xffffffff1a1b7836 */ /* 0x000fe20000000000 */
[----:B------:R-:W-:-:S04]  /*19c0*/  DFMA R24, R20, -R4, R14 ;  /* 0x800000041418722b */ /* 0x000fc8000000000e */
[----:B------:R-:W-:-:S04]  /*19d0*/  ISETP.GT.U32.OR P0, PT, R27, 0x7feffffe, P0 ;  /* 0x7feffffe1b00780c */ /* 0x000fc80000704470 */
[----:B------:R-:W-:-:S09]  /*19e0*/  DFMA R24, R22, R24, R20 ;  /* 0x000000181618722b */ /* 0x000fd20000000014 */
        /* <DEDUP_REMOVED lines=28> */
.L_x_76:
        /* <DEDUP_REMOVED lines=16> */
.L_x_79:
[----:B------:R-:W-:Y:S01]  /*1cb0*/  LOP3.LUT R21, R11, 0x80000, RZ, 0xfc, !PT ;  /* 0x000800000b157812 */ /* 0x000fe200078efcff */
[----:B------:R-:W-:Y:S01]  /*1cc0*/  IMAD.MOV.U32 R20, RZ, RZ, R10 ;  /* 0x000000ffff147224 */ /* 0x000fe200078e000a */
[----:B------:R-:W-:Y:S06]  /*1cd0*/  BRA `(.L_x_77) ;  /* 0x0000000000087947 */ /* 0x000fec0003800000 */
.L_x_78:
[----:B------:R-:W-:Y:S01]  /*1ce0*/  LOP3.LUT R21, R13, 0x80000, RZ, 0xfc, !PT ;  /* 0x000800000d157812 */ /* 0x000fe200078efcff */
[----:B------:R-:W-:-:S07]  /*1cf0*/  IMAD.MOV.U32 R20, RZ, RZ, R12 ;  /* 0x000000ffff147224 */ /* 0x000fce00078e000c */
.L_x_77:
[----:B------:R-:W-:Y:S05]  /*1d00*/  BSYNC.RECONVERGENT B1 ;  /* 0x0000000000017941 */ /* 0x000fea0003800200 */
.L_x_75:
[----:B------:R-:W-:Y:S02]  /*1d10*/  IMAD.MOV.U32 R17, RZ, RZ, 0x0 ;  /* 0x00000000ff117424 */ /* 0x000fe400078e00ff */
[----:B------:R-:W-:Y:S02]  /*1d20*/  IMAD.MOV.U32 R4, RZ, RZ, R20 ;  /* 0x000000ffff047224 */ /* 0x000fe400078e0014 */
[----:B------:R-:W-:Y:S01]  /*1d30*/  IMAD.MOV.U32 R5, RZ, RZ, R21 ;  /* 0x000000ffff057224 */ /* 0x000fe200078e0015 */
[----:B------:R-:W-:Y:S06]  /*1d40*/  RET.REL.NODEC R16 `(_Z20optimized_rsi_kernelPKdPdii) ;  /* 0xffffffe010ac7950 */ /* 0x000fec0003c3ffff */
.L_x_80:
        /* <DEDUP_REMOVED lines=11> */
.L_x_97:


//--------------------- .text._Z20optimized_sma_kernelPKdPdii --------------------------
	.section	.text._Z20optimized_sma_kernelPKdPdii,"ax",@progbits
	.align	128
        .global         _Z20optimized_sma_kernelPKdPdii
        .type           _Z20optimized_sma_kernelPKdPdii,@function
        .size           _Z20optimized_sma_kernelPKdPdii,(.L_x_98 - _Z20optimized_sma_kernelPKdPdii)
        .other          _Z20optimized_sma_kernelPKdPdii,@"STO_CUDA_ENTRY STV_DEFAULT"
_Z20optimized_sma_kernelPKdPdii:
.text._Z20optimized_sma_kernelPKdPdii:
        /* <DEDUP_REMOVED lines=9> */
[----:B------:R-:W0:Y:S01]  /*0090*/  LDC R3, c[0x0][0x394] ;  /* 0x0000e500ff037b82 */ /* 0x000e220000000800 */
[----:B------:R-:W-:Y:S01]  /*00a0*/  UIADD3 UR5, UPT, UPT, UR5, -0x1, URZ ;  /* 0xffffffff05057890 */ /* 0x000fe2000fffe0ff */
[----:B------:R-:W-:Y:S01]  /*00b0*/  BSSY.RECONVERGENT B0, `(.L_x_81) ;  /* 0x0000015000007945 */ /* 0x000fe20003800200 */
[----:B------:R-:W1:Y:S04]  /*00c0*/  LDCU.64 UR10, c[0x0][0x358] ;  /* 0x00006b00ff0a77ac */ /* 0x000e680008000a00 */
[C---:B------:R-:W-:Y:S02]  /*00d0*/  VIMNMX R9, PT, PT, R0.reuse, UR5, PT ;  /* 0x0000000500097c48 */ /* 0x040fe4000bfe0100 */
[----:B0-----:R-:W-:Y:S02]  /*00e0*/  VIADDMNMX R4, R0, -R3, 0xffffffff, !PT ;  /* 0xffffffff00047446 */ /* 0x001fe40007800903 */
[----:B------:R-:W-:-:S02]  /*00f0*/  CS2R R2, SRZ ;  /* 0x0000000000027805 */ /* 0x000fc4000001ff00 */
[----:B------:R-:W-:-:S13]  /*0100*/  ISETP.GE.AND P0, PT, R4, R9, PT ;  /* 0x000000090400720c */ /* 0x000fda0003f06270 */
[----:B-1----:R-:W-:Y:S05]  /*0110*/  @P0 BRA `(.L_x_82) ;  /* 0x0000000000380947 */ /* 0x002fea0003800000 */
[----:B------:R-:W0:Y:S01]  /*0120*/  LDC.64 R6, c[0x0][0x380] ;  /* 0x0000e000ff067b82 */ /* 0x000e220000000a00 */
[----:B------:R-:W-:Y:S01]  /*0130*/  VIADD R8, R4, 0x1 ;  /* 0x0000000104087836 */ /* 0x000fe20000000000 */
[----:B------:R-:W-:-:S07]  /*0140*/  CS2R R2, SRZ ;  /* 0x0000000000027805 */ /* 0x000fce000001ff00 */
.L_x_85:
[----:B------:R-:W-:Y:S01]  /*0150*/  IMAD.IADD R4, R11, 0x1, R8 ;  /* 0x000000010b047824 */ /* 0x000fe200078e0208 */
[----:B------:R-:W-:Y:S01]  /*0160*/  BSSY.RECONVERGENT B1, `(.L_x_83) ;  /* 0x0000008000017945 */ /* 0x000fe20003800200 */
[----:B------:R-:W-:-:S03]  /*0170*/  VIADD R8, R8, UR8 ;  /* 0x0000000808087c36 */ /* 0x000fc60008000000 */
[-C--:B------:R-:W-:Y:S02]  /*0180*/  ISETP.GT.AND P0, PT, R4, R9.reuse, PT ;  /* 0x000000090400720c */ /* 0x080fe40003f04270 */
[----:B------:R-:W-:-:S11]  /*0190*/  ISETP.GT.AND P1, PT, R8, R9, PT ;  /* 0x000000090800720c */ /* 0x000fd60003f24270 */
[----:B------:R-:W-:Y:S05]  /*01a0*/  @P0 BRA `(.L_x_84) ;  /* 0x00000000000c0947 */ /* 0x000fea0003800000 */
[----:B0-----:R-:W-:-:S06]  /*01b0*/  IMAD.WIDE R4, R4, 0x8, R6 ;  /* 0x0000000804047825 */ /* 0x001fcc00078e0206 */
[----:B------:R-:W2:Y:S02]  /*01c0*/  LDG.E.64 R4, desc[UR10][R4.64] ;  /* 0x0000000a04047981 */ /* 0x000ea4000c1e1b00 */
[----:B--2---:R-:W-:-:S11]  /*01d0*/  DADD R2, R2, R4 ;  /* 0x0000000002027229 */ /* 0x004fd60000000004 */
.L_x_84:
[----:B------:R-:W-:Y:S05]  /*01e0*/  BSYNC.RECONVERGENT B1 ;  /* 0x0000000000017941 */ /* 0x000fea0003800200 */
.L_x_83:
[----:B------:R-:W-:Y:S05]  /*01f0*/  @!P1 BRA `(.L_x_85) ;  /* 0xfffffffc00d49947 */ /* 0x000fea000383ffff */
.L_x_82:
[----:B------:R-:W-:Y:S05]  /*0200*/  BSYNC.RECONVERGENT B0 ;  /* 0x0000000000007941 */ /* 0x000fea0003800200 */
.L_x_81:
[----:B------:R-:W1:Y:S01]  /*0210*/  S2UR UR7, SR_CgaCtaId ;  /* 0x00000000000779c3 */ /* 0x000e620000008800 */
[----:B------:R-:W-:Y:S01]  /*0220*/  UMOV UR6, 0x400 ;  /* 0x0000040000067882 */ /* 0x000fe20000000000 */
[----:B------:R-:W-:Y:S01]  /*0230*/  UISETP.GE.U32.AND UP0, UPT, UR8, 0x2, UPT ;  /* 0x000000020800788c */ /* 0x000fe2000bf06070 */
[----:B------:R-:W-:Y:S01]  /*0240*/  ISETP.NE.AND P0, PT, R11, RZ, PT ;  /* 0x000000ff0b00720c */ /* 0x000fe20003f05270 */
[----:B-1----:R-:W-:-:S06]  /*0250*/  ULEA UR6, UR7, UR6, 0x18 ;  /* 0x0000000607067291 */ /* 0x002fcc000f8ec0ff */
[----:B0-----:R-:W-:-:S05]  /*0260*/  LEA R7, R11, UR6, 0x3 ;  /* 0x000000060b077c11 */ /* 0x001fca000f8e18ff */
[----:B------:R0:W-:Y:S01]  /*0270*/  STS.64 [R7], R2 ;  /* 0x0000000207007388 */ /* 0x0001e20000000a00 */
[----:B------:R-:W-:Y:S06]  /*0280*/  BAR.SYNC.DEFER_BLOCKING 0x0 ;  /* 0x0000000000007b1d */ /* 0x000fec0000010000 */
[----:B------:R-:W-:Y:S05]  /*0290*/  BRA.U !UP0, `(.L_x_86) ;  /* 0x0000000108307547 */ /* 0x000fea000b800000 */
[----:B------:R-:W-:-:S07]  /*02a0*/  IMAD.U32 R6, RZ, RZ, UR8 ;  /* 0x00000008ff067e24 */ /* 0x000fce000f8e00ff */
.L_x_87:
[----:B------:R-:W-:-:S04]  /*02b0*/  SHF.R.U32.HI R10, RZ, 0x1, R6 ;  /* 0x00000001ff0a7819 */ /* 0x000fc80000011606 */
[----:B------:R-:W-:-:S13]  /*02c0*/  ISETP.GE.U32.AND P1, PT, R11, R10, PT ;  /* 0x0000000a0b00720c */ /* 0x000fda0003f26070 */
[----:B------:R-:W-:Y:S01]  /*02d0*/  @!P1 IMAD R8, R10, 0x8, R7 ;  /* 0x000000080a089824 */ /* 0x000fe200078e0207 */
[----:B------:R-:W-:Y:S04]  /*02e0*/  @!P1 LDS.64 R4, [R7] ;  /* 0x0000000007049984 */ /* 0x000fe80000000a00 */
[----:B0-----:R-:W0:Y:S02]  /*02f0*/  @!P1 LDS.64 R2, [R8] ;  /* 0x0000000008029984 */ /* 0x001e240000000a00 */
[----:B0-----:R-:W-:-:S07]  /*0300*/  @!P1 DADD R2, R2, R4 ;  /* 0x0000000002029229 */ /* 0x001fce0000000004 */
[----:B------:R1:W-:Y:S01]  /*0310*/  @!P1 STS.64 [R7], R2 ;  /* 0x0000000207009388 */ /* 0x0003e20000000a00 */
[----:B------:R-:W-:Y:S01]  /*0320*/  BAR.SYNC.DEFER_BLOCKING 0x0 ;  /* 0x0000000000007b1d */ /* 0x000fe20000010000 */
[----:B------:R-:W-:Y:S01]  /*0330*/  ISETP.GT.U32.AND P1, PT, R6, 0x3, PT ;  /* 0x000000030600780c */ /* 0x000fe20003f24070 */
[----:B------:R-:W-:-:S12]  /*0340*/  IMAD.MOV.U32 R6, RZ, RZ, R10 ;  /* 0x000000ffff067224 */ /* 0x000fd800078e000a */
[----:B-1----:R-:W-:Y:S05]  /*0350*/  @P1 BRA `(.L_x_87) ;  /* 0xfffffffc00d41947 */ /* 0x002fea000383ffff */
.L_x_86:
[----:B------:R-:W-:Y:S05]  /*0360*/  @P0 EXIT ;  /* 0x000000000000094d */ /* 0x000fea0003800000 */
[----:B------:R-:W1:Y:S01]  /*0370*/  LDCU UR7, c[0x0][0x394] ;  /* 0x00007280ff0777ac */ /* 0x000e620008000800 */
[----:B0-----:R-:W-:Y:S01]  /*0380*/  IMAD.MOV.U32 R2, RZ, RZ, 0x1 ;  /* 0x00000001ff027424 */ /* 0x001fe200078e00ff */
[----:B------:R-:W-:-:S04]  /*0390*/  UIADD3 UR6, UPT, UPT, UR8, -0x1, UR4 ;  /* 0xffffffff08067890 */ /* 0x000fc8000fffe004 */
[----:B------:R-:W-:-:S04]  /*03a0*/  UISETP.LT.U32.AND UP0, UPT, UR5, UR6, UPT ;  /* 0x000000060500728c */ /* 0x000fc8000bf01070 */
[----:B------:R-:W-:-:S03]  /*03b0*/  USEL UR5, UR5, UR6, UP0 ;  /* 0x0000000605057287 */ /* 0x000fc60008000000 */
[----:B------:R-:W0:Y:S01]  /*03c0*/  S2UR UR6, SR_CgaCtaId ;  /* 0x00000000000679c3 */ /* 0x000e220000008800 */
[----:B------:R-:W-:-:S03]  /*03d0*/  UIADD3 UR5, UPT, UPT, UR5, 0x1, -UR4 ;  /* 0x0000000105057890 */ /* 0x000fc6000fffe804 */
[----:B------:R-:W-:Y:S01]  /*03e0*/  UMOV UR4, 0x400 ;  /* 0x0000040000047882 */ /* 0x000fe20000000000 */
[----:B-1----:R-:W-:-:S04]  /*03f0*/  UISETP.LT.AND UP0, UPT, UR5, UR7, UPT ;  /* 0x000000070500728c */ /* 0x002fc8000bf01270 */
[----:B------:R-:W-:-:S09]  /*0400*/  USEL UR5, UR5, UR7, UP0 ;  /* 0x0000000705057287 */ /* 0x000fd20008000000 */
[----:B------:R-:W1:Y:S01]  /*0410*/  I2F.F64 R4, UR5 ;  /* 0x0000000500047d12 */ /* 0x000e620008201c00 */
[----:B0-----:R-:W-:-:S07]  /*0420*/  ULEA UR4, UR6, UR4, 0x18 ;  /* 0x0000000406047291 */ /* 0x001fce000f8ec0ff */
[----:B-1----:R-:W0:Y:S02]  /*0430*/  MUFU.RCP64H R3, R5 ;  /* 0x0000000500037308 */ /* 0x002e240000001800 */
[----:B------:R-:W1:Y:S01]  /*0440*/  LDS.64 R6, [UR4] ;  /* 0x00000004ff067984 */ /* 0x000e620008000a00 */
[----:B0-----:R-:W-:-:S08]  /*0450*/  DFMA R8, -R4, R2, 1 ;  /* 0x3ff000000408742b */ /* 0x001fd00000000102 */
[----:B------:R-:W-:-:S08]  /*0460*/  DFMA R8, R8, R8, R8 ;  /* 0x000000080808722b */ /* 0x000fd00000000008 */
[----:B------:R-:W-:-:S08]  /*0470*/  DFMA R8, R2, R8, R2 ;  /* 0x000000080208722b */ /* 0x000fd00000000002 */
[----:B------:R-:W-:Y:S01]  /*0480*/  DFMA R2, -R4, R8, 1 ;  /* 0x3ff000000402742b */ /* 0x000fe20000000108 */
[----:B-1----:R-:W-:-:S07]  /*0490*/  FSETP.GEU.AND P1, PT, |R7|, 6.5827683646048100446e-37, PT ;  /* 0x036000000700780b */ /* 0x002fce0003f2e200 */
[----:B------:R-:W-:-:S08]  /*04a0*/  DFMA R2, R8, R2, R8 ;  /* 0x000000020802722b */ /* 0x000fd00000000008 */
[----:B------:R-:W-:-:S08]  /*04b0*/  DMUL R8, R6, R2 ;  /* 0x0000000206087228 */ /* 0x000fd00000000000 */
[----:B------:R-:W-:-:S08]  /*04c0*/  DFMA R10, -R4, R8, R6 ;  /* 0x00000008040a722b */ /* 0x000fd00000000106 */
[----:B------:R-:W-:-:S10]  /*04d0*/  DFMA R2, R2, R10, R8 ;  /* 0x0000000a0202722b */ /* 0x000fd40000000008 */
[----:B------:R-:W-:-:S05]  /*04e0*/  FFMA R8, RZ, R5, R3 ;  /* 0x00000005ff087223 */ /* 0x000fca0000000003 */
[----:B------:R-:W-:-:S13]  /*04f0*/  FSETP.GT.AND P0, PT, |R8|, 1.469367938527859385e-39, PT ;  /* 0x001000000800780b */ /* 0x000fda0003f04200 */
[----:B------:R-:W-:Y:S05]  /*0500*/  @P0 BRA P1, `(.L_x_88) ;  /* 0x0000000000080947 */ /* 0x000fea0000800000 */
[----:B------:R-:W-:-:S07]  /*0510*/  MOV R10, 0x530 ;  /* 0x00000530000a7802 */ /* 0x000fce0000000f00 */
[----:B------:R-:W-:Y:S05]  /*0520*/  CALL.REL.NOINC `($__internal_3_$__cuda_sm20_div_rn_f64_full) ;  /* 0x0000000000107944 */ /* 0x000fea0003c00000 */
.L_x_88:
[----:B------:R-:W0:Y:S02]  /*0530*/  LDC.64 R4, c[0x0][0x388] ;  /* 0x0000e200ff047b82 */ /* 0x000e240000000a00 */
[----:B0-----:R-:W-:-:S05]  /*0540*/  IMAD.WIDE R4, R0, 0x8, R4 ;  /* 0x0000000800047825 */ /* 0x001fca00078e0204 */
[----:B------:R-:W-:Y:S01]  /*0550*/  STG.E.64 desc[UR10][R4.64], R2 ;  /* 0x0000000204007986 */ /* 0x000fe2000c101b0a */
[----:B------:R-:W-:Y:S05]  /*0560*/  EXIT ;  /* 0x000000000000794d */ /* 0x000fea0003800000 */
        .weak           $__internal_3_$__cuda_sm20_div_rn_f64_full
        .type           $__internal_3_$__cuda_sm20_div_rn_f64_full,@function
        .size           $__internal_3_$__cuda_sm20_div_rn_f64_full,(.L_x_98 - $__internal_3_$__cuda_sm20_div_rn_f64_full)
$__internal_3_$__cuda_sm20_div_rn_f64_full:
[C---:B------:R-:W-:Y:S01]  /*0570*/  FSETP.GEU.AND P0, PT, |R5|.reuse, 1.469367938527859385e-39, PT ;  /* 0x001000000500780b */ /* 0x040fe20003f0e200 */
[----:B------:R-:W-:Y:S01]  /*0580*/  IMAD.MOV.U32 R8, RZ, RZ, 0x1 ;  /* 0x00000001ff087424 */ /* 0x000fe200078e00ff */
[C---:B------:R-:W-:Y:S01]  /*0590*/  LOP3.LUT R2, R5.reuse, 0x800fffff, RZ, 0xc0, !PT ;  /* 0x800fffff05027812 */ /* 0x040fe200078ec0ff */
[----:B------:R-:W-:Y:S01]  /*05a0*/  IMAD.MOV.U32 R11, RZ, RZ, 0x1ca00000 ;  /* 0x1ca00000ff0b7424 */ /* 0x000fe200078e00ff */
[----:B------:R-:W-:Y:S02]  /*05b0*/  LOP3.LUT R15, R5, 0x7ff00000, RZ, 0xc0, !PT ;  /* 0x7ff00000050f7812 */ /* 0x000fe400078ec0ff */
[----:B------:R-:W-:Y:S01]  /*05c0*/  LOP3.LUT R3, R2, 0x3ff00000, RZ, 0xfc, !PT ;  /* 0x3ff0000002037812 */ /* 0x000fe200078efcff */
[----:B------:R-:W-:Y:S01]  /*05d0*/  IMAD.MOV.U32 R2, RZ, RZ, R4 ;  /* 0x000000ffff027224 */ /* 0x000fe200078e0004 */
[----:B------:R-:W-:-:S04]  /*05e0*/  LOP3.LUT R14, R7, 0x7ff00000, RZ, 0xc0, !PT ;  /* 0x7ff00000070e7812 */ /* 0x000fc800078ec0ff */
[----:B------:R-:W-:Y:S01]  /*05f0*/  ISETP.GE.U32.AND P1, PT, R14, R15, PT ;  /* 0x0000000f0e00720c */ /* 0x000fe20003f26070 */
[----:B------:R-:W-:Y:S01]  /*0600*/  @!P0 DMUL R2, R4, 8.98846567431157953865e+307 ;  /* 0x7fe0000004028828 */ /* 0x000fe20000000000 */
[----:B------:R-:W-:-:S05]  /*0610*/  IMAD.MOV.U32 R21, RZ, RZ, R14 ;  /* 0x000000ffff157224 */ /* 0x000fca00078e000e */
[----:B------:R-:W0:Y:S02]  /*0620*/  MUFU.RCP64H R9, R3 ;  /* 0x0000000300097308 */ /* 0x000e240000001800 */
[----:B0-----:R-:W-:-:S08]  /*0630*/  DFMA R12, R8, -R2, 1 ;  /* 0x3ff00000080c742b */ /* 0x001fd00000000802 */
[----:B------:R-:W-:-:S08]  /*0640*/  DFMA R12, R12, R12, R12 ;  /* 0x0000000c0c0c722b */ /* 0x000fd0000000000c */
[----:B------:R-:W-:Y:S01]  /*0650*/  DFMA R12, R8, R12, R8 ;  /* 0x0000000c080c722b */ /* 0x000fe20000000008 */
[----:B------:R-:W-:Y:S01]  /*0660*/  SEL R9, R11, 0x63400000, !P1 ;  /* 0x634000000b097807 */ /* 0x000fe20004800000 */
[----:B------:R-:W-:Y:S01]  /*0670*/  IMAD.MOV.U32 R8, RZ, RZ, R6 ;  /* 0x000000ffff087224 */ /* 0x000fe200078e0006 */
[----:B------:R-:W-:Y:S02]  /*0680*/  FSETP.GEU.AND P1, PT, |R7|, 1.469367938527859385e-39, PT ;  /* 0x001000000700780b */ /* 0x000fe40003f2e200 */
[----:B------:R-:W-:-:S03]  /*0690*/  LOP3.LUT R9, R9, 0x800fffff, R7, 0xf8, !PT ;  /* 0x800fffff09097812 */ /* 0x000fc600078ef807 */
[----:B------:R-:W-:-:S08]  /*06a0*/  DFMA R16, R12, -R2, 1 ;  /* 0x3ff000000c10742b */ /* 0x000fd00000000802 */
[----:B------:R-:W-:Y:S01]  /*06b0*/  DFMA R12, R12, R16, R12 ;  /* 0x000000100c0c722b */ /* 0x000fe2000000000c */
[----:B------:R-:W-:Y:S10]  /*06c0*/  @P1 BRA `(.L_x_89) ;  /* 0x0000000000201947 */ /* 0x000ff40003800000 */
[----:B------:R-:W-:Y:S01]  /*06d0*/  LOP3.LUT R17, R5, 0x7ff00000, RZ, 0xc0, !PT ;  /* 0x7ff0000005117812 */ /* 0x000fe200078ec0ff */
[----:B------:R-:W-:-:S03]  /*06e0*/  IMAD.MOV.U32 R16, RZ, RZ, RZ ;  /* 0x000000ffff107224 */ /* 0x000fc600078e00ff */
[----:B------:R-:W-:-:S04]  /*06f0*/  ISETP.GE.U32.AND P1, PT, R14, R17, PT ;  /* 0x000000110e00720c */ /* 0x000fc80003f26070 */
[----:B------:R-:W-:-:S04]  /*0700*/  SEL R17, R11, 0x63400000, !P1 ;  /* 0x634000000b117807 */ /* 0x000fc80004800000 */
[----:B------:R-:W-:-:S04]  /*0710*/  LOP3.LUT R17, R17, 0x80000000, R7, 0xf8, !PT ;  /* 0x8000000011117812 */ /* 0x000fc800078ef807 */
[----:B------:R-:W-:-:S06]  /*0720*/  LOP3.LUT R17, R17, 0x100000, RZ, 0xfc, !PT ;  /* 0x0010000011117812 */ /* 0x000fcc00078efcff */
[----:B------:R-:W-:-:S10]  /*0730*/  DFMA R8, R8, 2, -R16 ;  /* 0x400000000808782b */ /* 0x000fd40000000810 */
[----:B------:R-:W-:-:S07]  /*0740*/  LOP3.LUT R21, R9, 0x7ff00000, RZ, 0xc0, !PT ;  /* 0x7ff0000009157812 */ /* 0x000fce00078ec0ff */
.L_x_89:
[----:B------:R-:W-:Y:S01]  /*0750*/  IMAD.MOV.U32 R20, RZ, RZ, R15 ;  /* 0x000000ffff147224 */ /* 0x000fe200078e000f */
[----:B------:R-:W-:Y:S01]  /*0760*/  @!P0 LOP3.LUT R20, R3, 0x7ff00000, RZ, 0xc0, !PT ;  /* 0x7ff0000003148812 */ /* 0x000fe200078ec0ff */
[----:B------:R-:W-:Y:S01]  /*0770*/  VIADD R15, R21, 0xffffffff ;  /* 0xffffffff150f7836 */ /* 0x000fe20000000000 */
[----:B------:R-:W-:-:S03]  /*0780*/  DMUL R16, R12, R8 ;  /* 0x000000080c107228 */ /* 0x000fc60000000000 */
[----:B------:R-:W-:Y:S01]  /*0790*/  VIADD R22, R20, 0xffffffff ;  /* 0xffffffff14167836 */ /* 0x000fe20000000000 */
[----:B------:R-:W-:-:S04]  /*07a0*/  ISETP.GT.U32.AND P0, PT, R15, 0x7feffffe, PT ;  /* 0x7feffffe0f00780c */ /* 0x000fc80003f04070 */
[----:B------:R-:W-:Y:S01]  /*07b0*/  ISETP.GT.U32.OR P0, PT, R22, 0x7feffffe, P0 ;  /* 0x7feffffe1600780c */ /* 0x000fe20000704470 */
[----:B------:R-:W-:-:S08]  /*07c0*/  DFMA R18, R16, -R2, R8 ;  /* 0x800000021012722b */ /* 0x000fd00000000008 */
[----:B------:R-:W-:-:S04]  /*07d0*/  DFMA R12, R12, R18, R16 ;  /* 0x000000120c0c722b */ /* 0x000fc80000000010 */
[----:B------:R-:W-:Y:S07]  /*07e0*/  @P0 BRA `(.L_x_90) ;  /* 0x00000000006c0947 */ /* 0x000fee0003800000 */
[----:B------:R-:W-:-:S04]  /*07f0*/  LOP3.LUT R7, R5, 0x7ff00000, RZ, 0xc0, !PT ;  /* 0x7ff0000005077812 */ /* 0x000fc800078ec0ff */
[CC--:B------:R-:W-:Y:S02]  /*0800*/  VIADDMNMX R6, R14.reuse, -R7.reuse, 0xb9600000, !PT ;  /* 0xb96000000e067446 */ /* 0x0c0fe40007800907 */
[----:B------:R-:W-:Y:S02]  /*0810*/  ISETP.GE.U32.AND P0, PT, R14, R7, PT ;  /* 0x000000070e00720c */ /* 0x000fe40003f06070 */
[----:B------:R-:W-:Y:S02]  /*0820*/  VIMNMX R6, PT, PT, R6, 0x46a00000, PT ;  /* 0x46a0000006067848 */ /* 0x000fe40003fe0100 */
[----:B------:R-:W-:-:S05]  /*0830*/  SEL R11, R11, 0x63400000, !P0 ;  /* 0x634000000b0b7807 */ /* 0x000fca0004000000 */
[----:B------:R-:W-:Y:S02]  /*0840*/  IMAD.IADD R11, R6, 0x1, -R11 ;  /* 0x00000001060b7824 */ /* 0x000fe400078e0a0b */
[----:B------:R-:W-:Y:S02]  /*0850*/  IMAD.MOV.U32 R6, RZ, RZ, RZ ;  /* 0x000000ffff067224 */ /* 0x000fe400078e00ff */
        /* <DEDUP_REMOVED lines=20> */
.L_x_90:
        /* <DEDUP_REMOVED lines=16> */
.L_x_93:
[----:B------:R-:W-:Y:S01]  /*0aa0*/  LOP3.LUT R15, R5, 0x80000, RZ, 0xfc, !PT ;  /* 0x00080000050f7812 */ /* 0x000fe200078efcff */
[----:B------:R-:W-:Y:S01]  /*0ab0*/  IMAD.MOV.U32 R14, RZ, RZ, R4 ;  /* 0x000000ffff0e7224 */ /* 0x000fe200078e0004 */
[----:B------:R-:W-:Y:S06]  /*0ac0*/  BRA `(.L_x_91) ;  /* 0x0000000000087947 */ /* 0x000fec0003800000 */
.L_x_92:
[----:B------:R-:W-:Y:S01]  /*0ad0*/  LOP3.LUT R15, R7, 0x80000, RZ, 0xfc, !PT ;  /* 0x00080000070f7812 */ /* 0x000fe200078efcff */
[----:B------:R-:W-:-:S07]  /*0ae0*/  IMAD.MOV.U32 R14, RZ, RZ, R6 ;  /* 0x000000ffff0e7224 */ /* 0x000fce00078e0006 */
.L_x_91:
[----:B------:R-:W-:Y:S02]  /*0af0*/  IMAD.MOV.U32 R11, RZ, RZ, 0x0 ;  /* 0x00000000ff0b7424 */ /* 0x000fe400078e00ff */
[----:B------:R-:W-:Y:S02]  /*0b00*/  IMAD.MOV.U32 R2, RZ, RZ, R14 ;  /* 0x000000ffff027224 */ /* 0x000fe400078e000e */
[----:B------:R-:W-:Y:S01]  /*0b10*/  IMAD.MOV.U32 R3, RZ, RZ, R15 ;  /* 0x000000ffff037224 */ /* 0x000fe200078e000f */
[----:B------:R-:W-:Y:S06]  /*0b20*/  RET.REL.NODEC R10 `(_Z20optimized_sma_kernelPKdPdii) ;  /* 0xfffffff40a347950 */ /* 0x000fec0003c3ffff */
.L_x_94:
        /* <DEDUP_REMOVED lines=13> */
.L_x_98:


//--------------------- .nv.shared._ZN3cub18CUB_300001_SM_10006detail11EmptyKernelIvEEvv --------------------------
	.section	.nv.shared._ZN3cub18CUB_300001_SM_10006detail11EmptyKernelIvEEvv,"aw",@nobits
	.sectionflags	@""
	.align	16
	.zero		1024


//--------------------- .nv.shared.reserved.0     --------------------------
	.section	.nv.shared.reserved.0,"aw",@nobits
	.weak		__nv_reservedSMEM_offset_0_alias
	.size		__nv_reservedSMEM_offset_0_alias, 0, 64
	.other		__nv_reservedSMEM_offset_0_alias,@"STO_CUDA_RESERVED_SHARED STV_DEFAULT"
__nv_reservedSMEM_offset_0_alias:
	.zero		0
	.zero		64


//--------------------- .nv.global                --------------------------
	.section	.nv.global,"aw",@nobits
.nv.global:
	.type		_ZN34_INTERNAL_a578a356_4_k_cu_f7acedda6thrust24THRUST_300001_SM_1000_NS12placeholders2_8E,@object
	.size		_ZN34_INTERNAL_a578a356_4_k_cu_f7acedda6thrust24THRUST_300001_SM_1000_NS12placeholders2_8E,(_ZN34_INTERNAL_a578a356_4_k_cu_f7acedda4cuda3std3__436_GLOBAL__N__a578a356_4_k_cu_f7acedda6ignoreE - _ZN34_INTERNAL_a578a356_4_k_cu_f7acedda6thrust24THRUST_300001_SM_1000_NS12placeholders2_8E)
_ZN34_INTERNAL_a578a356_4_k_cu_f7acedda6thrust24THRUST_300001_SM_1000_NS12placeholders2_8E:
	.zero		1
	.type		_ZN34_INTERNAL_a578a356_4_k_cu_f7acedda4cuda3std3__436_GLOBAL__N__a578a356_4_k_cu_f7acedda6ignoreE,@object
	.size		_ZN34_INTERNAL_a578a356_4_k_cu_f7acedda4cuda3std3__436_GLOBAL__N__a578a356_4_k_cu_f7acedda6ignoreE,(_ZN34_INTERNAL_a578a356_4_k_cu_f7acedda4cuda3std6ranges3__45__cpo4dataE - _ZN34_INTERNAL_a578a356_4_k_cu_f7acedda4cuda3std3__436_GLOBAL__N__a578a356_4_k_cu_f7acedda6ignoreE)
_ZN34_INTERNAL_a578a356_4_k_cu_f7acedda4cuda3std3__436_GLOBAL__N__a578a356_4_k_cu_f7acedda6ignoreE:
	.zero		1
	.type		_ZN34_INTERNAL_a578a356_4_k_cu_f7acedda4cuda3std6ranges3__45__cpo4dataE,@object
	.size		_ZN34_INTERNAL_a578a356_4_k_cu_f7acedda4cuda3std6ranges3__45__cpo4dataE,(_ZN34_INTERNAL_a578a356_4_k_cu_f7acedda6thrust24THRUST_300001_SM_1000_NS6system3cpp3parE - _ZN34_INTERNAL_a578a356_4_k_cu_f7acedda4cuda3std6ranges3__45__cpo4dataE)
_ZN34_INTERNAL_a578a356_4_k_cu_f7acedda4cuda3std6ranges3__45__cpo4dataE:
	.zero		1
	.type		_ZN34_INTERNAL_a578a356_4_k_cu_f7acedda6thrust24THRUST_300001_SM_1000_NS6system3cpp3parE,@object
	.size		_ZN34_INTERNAL_a578a356_4_k_cu_f7acedda6thrust24THRUST_300001_SM_1000_NS6system3cpp3parE,(_ZN34_INTERNAL_a578a356_4_k_cu_f7acedda4cuda3std3__45__cpo5beginE - _ZN34_INTERNAL_a578a356_4_k_cu_f7acedda6thrust24THRUST_300001_SM_1000_NS6system3cpp3parE)
_ZN34_INTERNAL_a578a356_4_k_cu_f7acedda6thrust24THRUST_300001_SM_1000_NS6system3cpp3parE:
	.zero		1
	.type		_ZN34_INTERNAL_a578a356_4_k_cu_f7acedda4cuda3std3__45__cpo5beginE,@object
	.size		_ZN34_INTERNAL_a578a356_4_k_cu_f7acedda4cuda3std3__45__cpo5beginE,(_ZN34_INTERNAL_a578a356_4_k_cu_f7acedda4cuda3std6ranges3__45__cpo5beginE - _ZN34_INTERNAL_a578a356_4_k_cu_f7acedda4cuda3std3__45__cpo5beginE)
_ZN34_INTERNAL_a578a356_4_k_cu_f7acedda4cuda3std3__45__cpo5beginE:
	.zero		1
	.type		_ZN34_INTERNAL_a578a356_4_k_cu_f7acedda4cuda3std6ranges3__45__cpo5beginE,@object
	.size		_ZN34_INTERNAL_a578a356_4_k_cu_f7acedda4cuda3std6ranges3__45__cpo5beginE,(_ZN34_INTERNAL_a578a356_4_k_cu_f7acedda6thrust24THRUST_300001_SM_1000_NS6deviceE - _ZN34_INTERNAL_a578a356_4_k_cu_f7acedda4cuda3std6ranges3__45__cpo5beginE)
_ZN34_INTERNAL_a578a356_4_k_cu_f7acedda4cuda3std6ranges3__45__cpo5beginE:
	.zero		1
	.type		_ZN34_INTERNAL_a578a356_4_k_cu_f7acedda6thrust24THRUST_300001_SM_1000_NS6deviceE,@object
	.size		_ZN34_INTERNAL_a578a356_4_k_cu_f7acedda6thrust24THRUST_300001_SM_1000_NS6deviceE,(_ZN34_INTERNAL_a578a356_4_k_cu_f7acedda4cuda3std3__47nulloptE - _ZN34_INTERNAL_a578a356_4_k_cu_f7acedda6thrust24THRUST_300001_SM_1000_NS6deviceE)
_ZN34_INTERNAL_a578a356_4_k_cu_f7acedda6thrust24THRUST_300001_SM_1000_NS6deviceE:
	.zero		1
	.type		_ZN34_INTERNAL_a578a356_4_k_cu_f7acedda4cuda3std3__47nulloptE,@object
	.size		_ZN34_INTERNAL_a578a356_4_k_cu_f7acedda4cuda3std3__47nulloptE,(_ZN34_INTERNAL_a578a356_4_k_cu_f7acedda4cuda3std6ranges3__45__cpo8distanceE - _ZN34_INTERNAL_a578a356_4_k_cu_f7acedda4cuda3std3__47nulloptE)
_ZN34_INTERNAL_a578a356_4_k_cu_f7acedda4cuda3std3__47nulloptE:
	.zero		1
	.type		_ZN34_INTERNAL_a578a356_4_k_cu_f7acedda4cuda3std6ranges3__45__cpo8distanceE,@object
	.size		_ZN34_INTERNAL_a578a356_4_k_cu_f7acedda4cuda3std6ranges3__45__cpo8distanceE,(_ZN34_INTERNAL_a578a356_4_k_cu_f7acedda6thrust24THRUST_300001_SM_1000_NS12placeholders2_4E - _ZN34_INTERNAL_a578a356_4_k_cu_f7acedda4cuda3std6ranges3__45__cpo8distanceE)
_ZN34_INTERNAL_a578a356_4_k_cu_f7acedda4cuda3std6ranges3__45__cpo8distanceE:
	.zero		1
	.type		_ZN34_INTERNAL_a578a356_4_k_cu_f7acedda6thrust24THRUST_300001_SM_1000_NS12placeholders2_4E,@object
	.size		_ZN34_INTERNAL_a578a356_4_k_cu_f7acedda6thrust24THRUST_300001_SM_1000_NS12placeholders2_4E,(_ZN34_INTERNAL_a578a356_4_k_cu_f7acedda4cuda3std3__45__cpo6rbeginE - _ZN34_INTERNAL_a578a356_4_k_cu_f7acedda6thrust24THRUST_300001_SM_1000_NS12placeholders2_4E)
_ZN34_INTERNAL_a578a356_4_k_cu_f7acedda6thrust24THRUST_300001_SM_1000_NS12placeholders2_4E:
	.zero		1
	.type		_ZN34_INTERNAL_a578a356_4_k_cu_f7acedda4cuda3std3__45__cpo6rbeginE,@object
	.size		_ZN34_INTERNAL_a578a356_4_k_cu_f7acedda4cuda3std3__45__cpo6rbeginE,(_ZN34_INTERNAL_a578a356_4_k_cu_f7acedda4cuda3std6ranges3__45__cpo7advanceE - _ZN34_INTERNAL_a578a356_4_k_cu_f7acedda4cuda3std3__45__cpo6rbeginE)
_ZN34_INTERNAL_a578a356_4_k_cu_f7acedda4cuda3std3__45__cpo6rbeginE:
	.zero		1
	.type		_ZN34_INTERNAL_a578a356_4_k_cu_f7acedda4cuda3std6ranges3__45__cpo7advanceE,@object
	.size		_ZN34_INTERNAL_a578a356_4_k_cu_f7acedda4cuda3std6ranges3__45__cpo7advanceE,(_ZN34_INTERNAL_a578a356_4_k_cu_f7acedda6thrust24THRUST_300001_SM_1000_NS12placeholders3_10E - _ZN34_INTERNAL_a578a356_4_k_cu_f7acedda4cuda3std6ranges3__45__cpo7advanceE)
_ZN34_INTERNAL_a578a356_4_k_cu_f7acedda4cuda3std6ranges3__45__cpo7advanceE:
	.zero		1
	.type		_ZN34_INTERNAL_a578a356_4_k_cu_f7acedda6thrust24THRUST_300001_SM_1000_NS12placeholders3_10E,@object
	.size		_ZN34_INTERNAL_a578a356_4_k_cu_f7acedda6thrust24THRUST_300001_SM_1000_NS12placeholders3_10E,(_ZN34_INTERNAL_a578a356_4_k_cu_f7acedda4cuda3std3__48in_placeE - _ZN34_INTERNAL_a578a356_4_k_cu_f7acedda6thrust24THRUST_300001_SM_1000_NS12placeholders3_10E)
_ZN34_INTERNAL_a578a356_4_k_cu_f7acedda6thrust24THRUST_300001_SM_1000_NS12placeholders3_10E:
	.zero		1
	.type		_ZN34_INTERNAL_a578a356_4_k_cu_f7acedda4cuda3std3__48in_placeE,@object
	.size		_ZN34_INTERNAL_a578a356_4_k_cu_f7acedda4cuda3std3__48in_placeE,(_ZN34_INTERNAL_a578a356_4_k_cu_f7acedda4cuda3std6ranges3__45__cpo4sizeE - _ZN34_INTERNAL_a578a356_4_k_cu_f7acedda4cuda3std3__48in_placeE)
_ZN34_INTERNAL_a578a356_4_k_cu_f7acedda4cuda3std3__48in_placeE:
	.zero		1
	.type		_ZN34_INTERNAL_a578a356_4_k_cu_f7acedda4cuda3std6ranges3__45__cpo4sizeE,@object
	.size		_ZN34_INTERNAL_a578a356_4_k_cu_f7acedda4cuda3std6ranges3__45__cpo4sizeE,(_ZN34_INTERNAL_a578a356_4_k_cu_f7acedda6thrust24THRUST_300001_SM_1000_NS12placeholders2_2E - _ZN34_INTERNAL_a578a356_4_k_cu_f7acedda4cuda3std6ranges3__45__cpo4sizeE)
_ZN34_INTERNAL_a578a356_4_k_cu_f7acedda4cuda3std6ranges3__45__cpo4sizeE:
	.zero		1
	.type		_ZN34_INTERNAL_a578a356_4_k_cu_f7acedda6thrust24THRUST_300001_SM_1000_NS12placeholders2_2E,@object
	.size		_ZN34_INTERNAL_a578a356_4_k_cu_f7acedda6thrust24THRUST_300001_SM_1000_NS12placeholders2_2E,(_ZN34_INTERNAL_a578a356_4_k_cu_f7acedda4cuda3std3__45__cpo6cbeginE - _ZN34_INTERNAL_a578a356_4_k_cu_f7acedda6thrust24THRUST_300001_SM_1000_NS12placeholders2_2E)
_ZN34_INTERNAL_a578a356_4_k_cu_f7acedda6thrust24THRUST_300001_SM_1000_NS12placeholders2_2E:
	.zero		1
	.type		_ZN34_INTERNAL_a578a356_4_k_cu_f7acedda4cuda3std3__45__cpo6cbeginE,@object
	.size		_ZN34_INTERNAL_a578a356_4_k_cu_f7acedda4cuda3std3__45__cpo6cbeginE,(_ZN34_INTERNAL_a578a356_4_k_cu_f7acedda4cuda3std6ranges3__45__cpo6cbeginE - _ZN34_INTERNAL_a578a356_4_k_cu_f7acedda4cuda3std3__45__cpo6cbeginE)
_ZN34_INTERNAL_a578a356_4_k_cu_f7acedda4cuda3std3__45__cpo6cbeginE:
	.zero		1
	.type		_ZN34_INTERNAL_a578a356_4_k_cu_f7acedda4cuda3std6ranges3__45__cpo6cbeginE,@object
	.size		_ZN34_INTERNAL_a578a356_4_k_cu_f7acedda4cuda3std6ranges3__45__cpo6cbeginE,(_ZN34_INTERNAL_a578a356_4_k_cu_f7acedda6thrust24THRUST_300001_SM_1000_NS12placeholders2_6E - _ZN34_INTERNAL_a578a356_4_k_cu_f7acedda4cuda3std6ranges3__45__cpo6cbeginE)
_ZN34_INTERNAL_a578a356_4_k_cu_f7acedda4cuda3std6ranges3__45__cpo6cbeginE:
	.zero		1
	.type		_ZN34_INTERNAL_a578a356_4_k_cu_f7acedda6thrust24THRUST_300001_SM_1000_NS12placeholders2_6E,@object
	.size		_ZN34_INTERNAL_a578a356_4_k_cu_f7acedda6thrust24THRUST_300001_SM_1000_NS12placeholders2_6E,(_ZN34_INTERNAL_a578a356_4_k_cu_f7acedda4cuda3std3__45__cpo7crbeginE - _ZN34_INTERNAL_a578a356_4_k_cu_f7acedda6thrust24THRUST_300001_SM_1000_NS12placeholders2_6E)
_ZN34_INTERNAL_a578a356_4_k_cu_f7acedda6thrust24THRUST_300001_SM_1000_NS12placeholders2_6E:
	.zero		1
	.type		_ZN34_INTERNAL_a578a356_4_k_cu_f7acedda4cuda3std3__45__cpo7crbeginE,@object
	.size		_ZN34_INTERNAL_a578a356_4_k_cu_f7acedda4cuda3std3__45__cpo7crbeginE,(_ZN34_INTERNAL_a578a356_4_k_cu_f7acedda4cuda3std6ranges3__45__cpo4nextE - _ZN34_INTERNAL_a578a356_4_k_cu_f7acedda4cuda3std3__45__cpo7crbeginE)
_ZN34_INTERNAL_a578a356_4_k_cu_f7acedda4cuda3std3__45__cpo7crbeginE:
	.zero		1
	.type		_ZN34_INTERNAL_a578a356_4_k_cu_f7acedda4cuda3std6ranges3__45__cpo4nextE,@object
	.size		_ZN34_INTERNAL_a578a356_4_k_cu_f7acedda4cuda3std6ranges3__45__cpo4nextE,(_ZN34_INTERNAL_a578a356_4_k_cu_f7acedda4cuda3std6ranges3__45__cpo4swapE - _ZN34_INTERNAL_a578a356_4_k_cu_f7acedda4cuda3std6ranges3__45__cpo4nextE)
_ZN34_INTERNAL_a578a356_4_k_cu_f7acedda4cuda3std6ranges3__45__cpo4nextE:
	.zero		1
	.type		_ZN34_INTERNAL_a578a356_4_k_cu_f7acedda4cuda3std6ranges3__45__cpo4swapE,@object
	.size		_ZN34_INTERNAL_a578a356_4_k_cu_f7acedda4cuda3std6ranges3__45__cpo4swapE,(_ZN34_INTERNAL_a578a356_4_k_cu_f7acedda6thrust24THRUST_300001_SM_1000_NS8cuda_cub10par_nosyncE - _ZN34_INTERNAL_a578a356_4_k_cu_f7acedda4cuda3std6ranges3__45__cpo4swapE)
_ZN34_INTERNAL_a578a356_4_k_cu_f7acedda4cuda3std6ranges3__45__cpo4swapE:
	.zero		1
	.type		_ZN34_INTERNAL_a578a356_4_k_cu_f7acedda6thrust24THRUST_300001_SM_1000_NS8cuda_cub10par_nosyncE,@object
	.size		_ZN34_INTERNAL_a578a356_4_k_cu_f7acedda6thrust24THRUST_300001_SM_1000_NS8cuda_cub10par_nosyncE,(_ZN34_INTERNAL_a578a356_4_k_cu_f7acedda6thrust24THRUST_300001_SM_1000_NS3seqE - _ZN34_INTERNAL_a578a356_4_k_cu_f7acedda6thrust24THRUST_300001_SM_1000_NS8cuda_cub10par_nosyncE)
_ZN34_INTERNAL_a578a356_4_k_cu_f7acedda6thrust24THRUST_300001_SM_1000_NS8cuda_cub10par_nosyncE:
	.zero		1
	.type		_ZN34_INTERNAL_a578a356_4_k_cu_f7acedda6thrust24THRUST_300001_SM_1000_NS3seqE,@object
	.size		_ZN34_INTERNAL_a578a356_4_k_cu_f7acedda6thrust24THRUST_300001_SM_1000_NS3seqE,(_ZN34_INTERNAL_a578a356_4_k_cu_f7acedda4cuda3std3__420unreachable_sentinelE - _ZN34_INTERNAL_a578a356_4_k_cu_f7acedda6thrust24THRUST_300001_SM_1000_NS3seqE)
_ZN34_INTERNAL_a578a356_4_k_cu_f7acedda6thrust24THRUST_300001_SM_1000_NS3seqE:
	.zero		1
	.type		_ZN34_INTERNAL_a578a356_4_k_cu_f7acedda4cuda3std3__420unreachable_sentinelE,@object
	.size		_ZN34_INTERNAL_a578a356_4_k_cu_f7acedda4cuda3std3__420unreachable_sentinelE,(_ZN34_INTERNAL_a578a356_4_k_cu_f7acedda4cuda3std6ranges3__45__cpo5ssizeE - _ZN34_INTERNAL_a578a356_4_k_cu_f7acedda4cuda3std3__420unreachable_sentinelE)
_ZN34_INTERNAL_a578a356_4_k_cu_f7acedda4cuda3std3__420unreachable_sentinelE:
	.zero		1
	.type		_ZN34_INTERNAL_a578a356_4_k_cu_f7acedda4cuda3std6ranges3__45__cpo5ssizeE,@object
	.size		_ZN34_INTERNAL_a578a356_4_k_cu_f7acedda4cuda3std6ranges3__45__cpo5ssizeE,(_ZN34_INTERNAL_a578a356_4_k_cu_f7acedda6thrust24THRUST_300001_SM_1000_NS12placeholders2_3E - _ZN34_INTERNAL_a578a356_4_k_cu_f7acedda4cuda3std6ranges3__45__cpo5ssizeE)
_ZN34_INTERNAL_a578a356_4_k_cu_f7acedda4cuda3std6ranges3__45__cpo5ssizeE:
	.zero		1
	.type		_ZN34_INTERNAL_a578a356_4_k_cu_f7acedda6thrust24THRUST_300001_SM_1000_NS12placeholders2_3E,@object
	.size		_ZN34_INTERNAL_a578a356_4_k_cu_f7acedda6thrust24THRUST_300001_SM_1000_NS12placeholders2_3E,(_ZN34_INTERNAL_a578a356_4_k_cu_f7acedda4cuda3std3__45__cpo4cendE - _ZN34_INTERNAL_a578a356_4_k_cu_f7acedda6thrust24THRUST_300001_SM_1000_NS12placeholders2_3E)
_ZN34_INTERNAL_a578a356_4_k_cu_f7acedda6thrust24THRUST_300001_SM_1000_NS12placeholders2_3E:
	.zero		1
	.type		_ZN34_INTERNAL_a578a356_4_k_cu_f7acedda4cuda3std3__45__cpo4cendE,@object
	.size		_ZN34_INTERNAL_a578a356_4_k_cu_f7acedda4cuda3std3__45__cpo4cendE,(_ZN34_INTERNAL_a578a356_4_k_cu_f7acedda4cuda3std6ranges3__45__cpo4cendE - _ZN34_INTERNAL_a578a356_4_k_cu_f7acedda4cuda3std3__45__cpo4cendE)
_ZN34_INTERNAL_a578a356_4_k_cu_f7acedda4cuda3std3__45__cpo4cendE:
	.zero		1
	.type		_ZN34_INTERNAL_a578a356_4_k_cu_f7acedda4cuda3std6ranges3__45__cpo4cendE,@object
	.size		_ZN34_INTERNAL_a578a356_4_k_cu_f7acedda4cuda3std6ranges3__45__cpo4cendE,(_ZN34_INTERNAL_a578a356_4_k_cu_f7acedda6thrust24THRUST_300001_SM_1000_NS12placeholders2_7E - _ZN34_INTERNAL_a578a356_4_k_cu_f7acedda4cuda3std6ranges3__45__cpo4cendE)
_ZN34_INTERNAL_a578a356_4_k_cu_f7acedda4cuda3std6ranges3__45__cpo4cendE:
	.zero		1
	.type		_ZN34_INTERNAL_a578a356_4_k_cu_f7acedda6thrust24THRUST_300001_SM_1000_NS12placeholders2_7E,@object
	.size		_ZN34_INTERNAL_a578a356_4_k_cu_f7acedda6thrust24THRUST_300001_SM_1000_NS12placeholders2_7E,(_ZN34_INTERNAL_a578a356_4_k_cu_f7acedda4cuda3std3__45__cpo5crendE - _ZN34_INTERNAL_a578a356_4_k_cu_f7acedda6thrust24THRUST_300001_SM_1000_NS12placeholders2_7E)
_ZN34_INTERNAL_a578a356_4_k_cu_f7acedda6thrust24THRUST_300001_SM_1000_NS12placeholders2_7E:
	.zero		1
	.type		_ZN34_INTERNAL_a578a356_4_k_cu_f7acedda4cuda3std3__45__cpo5crendE,@object
	.size		_ZN34_INTERNAL_a578a356_4_k_cu_f7acedda4cuda3std3__45__cpo5crendE,(_ZN34_INTERNAL_a578a356_4_k_cu_f7acedda4cuda3std6ranges3__45__cpo4prevE - _ZN34_INTERNAL_a578a356_4_k_cu_f7acedda4cuda3std3__45__cpo5crendE)
_ZN34_INTERNAL_a578a356_4_k_cu_f7acedda4cuda3std3__45__cpo5crendE:
	.zero		1
	.type		_ZN34_INTERNAL_a578a356_4_k_cu_f7acedda4cuda3std6ranges3__45__cpo4prevE,@object
	.size		_ZN34_INTERNAL_a578a356_4_k_cu_f7acedda4cuda3std6ranges3__45__cpo4prevE,(_ZN34_INTERNAL_a578a356_4_k_cu_f7acedda4cuda3std6ranges3__45__cpo9iter_moveE - _ZN34_INTERNAL_a578a356_4_k_cu_f7acedda4cuda3std6ranges3__45__cpo4prevE)
_ZN34_INTERNAL_a578a356_4_k_cu_f7acedda4cuda3std6ranges3__45__cpo4prevE:
	.zero		1
	.type		_ZN34_INTERNAL_a578a356_4_k_cu_f7acedda4cuda3std6ranges3__45__cpo9iter_moveE,@object
	.size		_ZN34_INTERNAL_a578a356_4_k_cu_f7acedda4cuda3std6ranges3__45__cpo9iter_moveE,(_ZN34_INTERNAL_a578a356_4_k_cu_f7acedda6thrust24THRUST_300001_SM_1000_NS6system6detail10sequential3seqE - _ZN34_INTERNAL_a578a356_4_k_cu_f7acedda4cuda3std6ranges3__45__cpo9iter_moveE)
_ZN34_INTERNAL_a578a356_4_k_cu_f7acedda4cuda3std6ranges3__45__cpo9iter_moveE:
	.zero		1
	.type		_ZN34_INTERNAL_a578a356_4_k_cu_f7acedda6thrust24THRUST_300001_SM_1000_NS6system6detail10sequential3seqE,@object
	.size		_ZN34_INTERNAL_a578a356_4_k_cu_f7acedda6thrust24THRUST_300001_SM_1000_NS6system6detail10sequential3seqE,(_ZN34_INTERNAL_a578a356_4_k_cu_f7acedda6thrust24THRUST_300001_SM_1000_NS12placeholders2_9E - _ZN34_INTERNAL_a578a356_4_k_cu_f7acedda6thrust24THRUST_300001_SM_1000_NS6system6detail10sequential3seqE)
_ZN34_INTERNAL_a578a356_4_k_cu_f7acedda6thrust24THRUST_300001_SM_1000_NS6system6detail10sequential3seqE:
	.zero		1
	.type		_ZN34_INTERNAL_a578a356_4_k_cu_f7acedda6thrust24THRUST_300001_SM_1000_NS12placeholders2_9E,@object
	.size		_ZN34_INTERNAL_a578a356_4_k_cu_f7acedda6thrust24THRUST_300001_SM_1000_NS12placeholders2_9E,(_ZN34_INTERNAL_a578a356_4_k_cu_f7acedda4cuda3std3__419piecewise_constructE - _ZN34_INTERNAL_a578a356_4_k_cu_f7acedda6thrust24THRUST_300001_SM_1000_NS12placeholders2_9E)
_ZN34_INTERNAL_a578a356_4_k_cu_f7acedda6thrust24THRUST_300001_SM_1000_NS12placeholders2_9E:
	.zero		1
	.type		_ZN34_INTERNAL_a578a356_4_k_cu_f7acedda4cuda3std3__419piecewise_constructE,@object
	.size		_ZN34_INTERNAL_a578a356_4_k_cu_f7acedda4cuda3std3__419piecewise_constructE,(_ZN34_INTERNAL_a578a356_4_k_cu_f7acedda4cuda3std6ranges3__45__cpo5cdataE - _ZN34_INTERNAL_a578a356_4_k_cu_f7acedda4cuda3std3__419piecewise_constructE)
_ZN34_INTERNAL_a578a356_4_k_cu_f7acedda4cuda3std3__419piecewise_constructE:
	.zero		1
	.type		_ZN34_INTERNAL_a578a356_4_k_cu_f7acedda4cuda3std6ranges3__45__cpo5cdataE,@object
	.size		_ZN34_INTERNAL_a578a356_4_k_cu_f7acedda4cuda3std6ranges3__45__cpo5cdataE,(_ZN34_INTERNAL_a578a356_4_k_cu_f7acedda6thrust24THRUST_300001_SM_1000_NS12placeholders2_1E - _ZN34_INTERNAL_a578a356_4_k_cu_f7acedda4cuda3std6ranges3__45__cpo5cdataE)
_ZN34_INTERNAL_a578a356_4_k_cu_f7acedda4cuda3std6ranges3__45__cpo5cdataE:
	.zero		1
	.type		_ZN34_INTERNAL_a578a356_4_k_cu_f7acedda6thrust24THRUST_300001_SM_1000_NS12placeholders2_1E,@object
	.size		_ZN34_INTERNAL_a578a356_4_k_cu_f7acedda6thrust24THRUST_300001_SM_1000_NS12placeholders2_1E,(_ZN34_INTERNAL_a578a356_4_k_cu_f7acedda4cuda3std3__45__cpo3endE - _ZN34_INTERNAL_a578a356_4_k_cu_f7acedda6thrust24THRUST_300001_SM_1000_NS12placeholders2_1E)
_ZN34_INTERNAL_a578a356_4_k_cu_f7acedda6thrust24THRUST_300001_SM_1000_NS12placeholders2_1E:
	.zero		1
	.type		_ZN34_INTERNAL_a578a356_4_k_cu_f7acedda4cuda3std3__45__cpo3endE,@object
	.size		_ZN34_INTERNAL_a578a356_4_k_cu_f7acedda4cuda3std3__45__cpo3endE,(_ZN34_INTERNAL_a578a356_4_k_cu_f7acedda4cuda3std6ranges3__45__cpo3endE - _ZN34_INTERNAL_a578a356_4_k_cu_f7acedda4cuda3std3__45__cpo3endE)
_ZN34_INTERNAL_a578a356_4_k_cu_f7acedda4cuda3std3__45__cpo3endE:
	.zero		1
	.type		_ZN34_INTERNAL_a578a356_4_k_cu_f7acedda4cuda3std6ranges3__45__cpo3endE,@object
	.size		_ZN34_INTERNAL_a578a356_4_k_cu_f7acedda4cuda3std6ranges3__45__cpo3endE,(_ZN34_INTERNAL_a578a356_4_k_cu_f7acedda6thrust24THRUST_300001_SM_1000_NS12placeholders2_5E - _ZN34_INTERNAL_a578a356_4_k_cu_f7acedda4cuda3std6ranges3__45__cpo3endE)
_ZN34_INTERNAL_a578a356_4_k_cu_f7acedda4cuda3std6ranges3__45__cpo3endE:
	.zero		1
	.type		_ZN34_INTERNAL_a578a356_4_k_cu_f7acedda6thrust24THRUST_300001_SM_1000_NS12placeholders2_5E,@object
	.size		_ZN34_INTERNAL_a578a356_4_k_cu_f7acedda6thrust24THRUST_300001_SM_1000_NS12placeholders2_5E,(_ZN34_INTERNAL_a578a356_4_k_cu_f7acedda4cuda3std3__45__cpo4rendE - _ZN34_INTERNAL_a578a356_4_k_cu_f7acedda6thrust24THRUST_300001_SM_1000_NS12placeholders2_5E)
_ZN34_INTERNAL_a578a356_4_k_cu_f7acedda6thrust24THRUST_300001_SM_1000_NS12placeholders2_5E:
	.zero		1
	.type		_ZN34_INTERNAL_a578a356_4_k_cu_f7acedda4cuda3std3__45__cpo4rendE,@object
	.size		_ZN34_INTERNAL_a578a356_4_k_cu_f7acedda4cuda3std3__45__cpo4rendE,(_ZN34_INTERNAL_a578a356_4_k_cu_f7acedda4cuda3std6ranges3__45__cpo9iter_swapE - _ZN34_INTERNAL_a578a356_4_k_cu_f7acedda4cuda3std3__45__cpo4rendE)
_ZN34_INTERNAL_a578a356_4_k_cu_f7acedda4cuda3std3__45__cpo4rendE:
	.zero		1
	.type		_ZN34_INTERNAL_a578a356_4_k_cu_f7acedda4cuda3std6ranges3__45__cpo9iter_swapE,@object
	.size		_ZN34_INTERNAL_a578a356_4_k_cu_f7acedda4cuda3std6ranges3__45__cpo9iter_swapE,(_ZN34_INTERNAL_a578a356_4_k_cu_f7acedda4cuda3std3__48unexpectE - _ZN34_INTERNAL_a578a356_4_k_cu_f7acedda4cuda3std6ranges3__45__cpo9iter_swapE)
_ZN34_INTERNAL_a578a356_4_k_cu_f7acedda4cuda3std6ranges3__45__cpo9iter_swapE:
	.zero		1
	.type		_ZN34_INTERNAL_a578a356_4_k_cu_f7acedda4cuda3std3__48unexpectE,@object
	.size		_ZN34_INTERNAL_a578a356_4_k_cu_f7acedda4cuda3std3__48unexpectE,(_ZN34_INTERNAL_a578a356_4_k_cu_f7acedda6thrust24THRUST_300001_SM_1000_NS8cuda_cub3parE - _ZN34_INTERNAL_a578a356_4_k_cu_f7acedda4cuda3std3__48unexpectE)
_ZN34_INTERNAL_a578a356_4_k_cu_f7acedda4cuda3std3__48unexpectE:
	.zero		1
	.type		_ZN34_INTERNAL_a578a356_4_k_cu_f7acedda6thrust24THRUST_300001_SM_1000_NS8cuda_cub3parE,@object
	.size		_ZN34_INTERNAL_a578a356_4_k_cu_f7acedda6thrust24THRUST_300001_SM_1000_NS8cuda_cub3parE,(.L_29 - _ZN34_INTERNAL_a578a356_4_k_cu_f7acedda6thrust24THRUST_300001_SM_1000_NS8cuda_cub3parE)
_ZN34_INTERNAL_a578a356_4_k_cu_f7acedda6thrust24THRUST_300001_SM_1000_NS8cuda_cub3parE:
	.zero		1
.L_29:


//--------------------- .nv.shared._Z23optimized_signal_kernelPKdS0_S0_PiPdS2_idd --------------------------
	.section	.nv.shared._Z23optimized_signal_kernelPKdS0_S0_PiPdS2_idd,"aw",@nobits
	.sectionflags	@""
	.align	16
	.zero		1024


//--------------------- .nv.shared._Z23fused_indicators_kernelPKdPdS1_PiS1_S1_iiidd --------------------------
	.section	.nv.shared._Z23fused_indicators_kernelPKdPdS1_PiS1_S1_iiidd,"aw",@nobits
	.sectionflags	@""
	.align	16
	.zero		1024


//--------------------- .nv.shared._Z20optimized_rsi_kernelPKdPdii --------------------------
	.section	.nv.shared._Z20optimized_rsi_kernelPKdPdii,"aw",@nobits
	.sectionflags	@""
	.align	16
	.zero		1024


//--------------------- .nv.shared._Z20optimized_sma_kernelPKdPdii --------------------------
	.section	.nv.shared._Z20optimized_sma_kernelPKdPdii,"aw",@nobits
	.sectionflags	@""
	.align	16
.nv.shared._Z20optimized_sma_kernelPKdPdii:
	.zero		3072


//--------------------- .nv.constant0._ZN3cub18CUB_300001_SM_10006detail11EmptyKernelIvEEvv --------------------------
	.section	.nv.constant0._ZN3cub18CUB_300001_SM_10006detail11EmptyKernelIvEEvv,"a",@progbits
	.sectionflags	@""
	.align	4
.nv.constant0._ZN3cub18CUB_300001_SM_10006detail11EmptyKernelIvEEvv:
	.zero		896


//--------------------- .nv.constant0._Z23optimized_signal_kernelPKdS0_S0_PiPdS2_idd --------------------------
	.section	.nv.constant0._Z23optimized_signal_kernelPKdS0_S0_PiPdS2_idd,"a",@progbits
	.sectionflags	@""
	.align	4
.nv.constant0._Z23optimized_signal_kernelPKdS0_S0_PiPdS2_idd:
	.zero		968


//--------------------- .nv.constant0._Z23fused_indicators_kernelPKdPdS1_PiS1_S1_iiidd --------------------------
	.section	.nv.constant0._Z23fused_indicators_kernelPKdPdS1_PiS1_S1_iiidd,"a",@progbits
	.sectionflags	@""
	.align	4
.nv.constant0._Z23fused_indicators_kernelPKdPdS1_PiS1_S1_iiidd:
	.zero		976


//--------------------- .nv.constant0._Z20optimized_rsi_kernelPKdPdii --------------------------
	.section	.nv.constant0._Z20optimized_rsi_kernelPKdPdii,"a",@progbits
	.sectionflags	@""
	.align	4
.nv.constant0._Z20optimized_rsi_kernelPKdPdii:
	.zero		920


//--------------------- .nv.constant0._Z20optimized_sma_kernelPKdPdii --------------------------
	.section	.nv.constant0._Z20optimized_sma_kernelPKdPdii,"a",@progbits
	.sectionflags	@""
	.align	4
.nv.constant0._Z20optimized_sma_kernelPKdPdii:
	.zero		920


//--------------------- SYMBOLS --------------------------

	.type		.nv.reservedSmem.offset0,@object
	.size		.nv.reservedSmem.offset0,0x4
	.type		.nv.reservedSmem.cap,@object
	.size		.nv.reservedSmem.cap,0x4
